//
// Generated by NVIDIA NVVM Compiler
//
// Compiler Build ID: CL-36424714
// Cuda compilation tools, release 13.0, V13.0.88
// Based on NVVM 20.0.0
//

.version 9.0
.target sm_100
.address_size 64

	// .globl	_Z19apply_affine_smoothPKfS0_fiiiiiPf
.extern .func  (.param .b64 func_retval0) malloc
(
	.param .b64 malloc_param_0
)
;

.visible .entry _Z19apply_affine_smoothPKfS0_fiiiiiPf(
	.param .u64 .ptr .align 1 _Z19apply_affine_smoothPKfS0_fiiiiiPf_param_0,
	.param .u64 .ptr .align 1 _Z19apply_affine_smoothPKfS0_fiiiiiPf_param_1,
	.param .f32 _Z19apply_affine_smoothPKfS0_fiiiiiPf_param_2,
	.param .u32 _Z19apply_affine_smoothPKfS0_fiiiiiPf_param_3,
	.param .u32 _Z19apply_affine_smoothPKfS0_fiiiiiPf_param_4,
	.param .u32 _Z19apply_affine_smoothPKfS0_fiiiiiPf_param_5,
	.param .u32 _Z19apply_affine_smoothPKfS0_fiiiiiPf_param_6,
	.param .u32 _Z19apply_affine_smoothPKfS0_fiiiiiPf_param_7,
	.param .u64 .ptr .align 1 _Z19apply_affine_smoothPKfS0_fiiiiiPf_param_8
)
{
	.reg .pred 	%p<25>;
	.reg .b32 	%r<79>;
	.reg .b32 	%f<130>;
	.reg .b64 	%rd<47>;
	.reg .b64 	%fd<709>;

	ld.param.u64 	%rd9, [_Z19apply_affine_smoothPKfS0_fiiiiiPf_param_0];
	ld.param.u64 	%rd11, [_Z19apply_affine_smoothPKfS0_fiiiiiPf_param_1];
	ld.param.u32 	%r38, [_Z19apply_affine_smoothPKfS0_fiiiiiPf_param_3];
	ld.param.u32 	%r39, [_Z19apply_affine_smoothPKfS0_fiiiiiPf_param_4];
	ld.param.u32 	%r40, [_Z19apply_affine_smoothPKfS0_fiiiiiPf_param_5];
	ld.param.u32 	%r42, [_Z19apply_affine_smoothPKfS0_fiiiiiPf_param_6];
	cvta.to.global.u64 	%rd1, %rd11;
	mul.hi.s32 	%r43, %r42, 1431655766;
	shr.u32 	%r44, %r43, 31;
	add.s32 	%r1, %r43, %r44;
	add.s32 	%r45, %r38, -1;
	shr.u32 	%r46, %r45, 31;
	add.s32 	%r47, %r45, %r46;
	shr.s32 	%r2, %r47, 1;
	mul.lo.s32 	%r3, %r40, %r39;
	mul.lo.s32 	%r48, %r3, 12;
	mul.wide.s32 	%rd12, %r48, 4;
	{ // callseq 0, 0
	.param .b64 param0;
	st.param.b64 	[param0], %rd12;
	.param .b64 retval0;
	call.uni (retval0), 
	malloc, 
	(
	param0
	);
	ld.param.b64 	%rd13, [retval0];
	} // callseq 0
	{ // callseq 1, 0
	.param .b64 param0;
	st.param.b64 	[param0], %rd12;
	.param .b64 retval0;
	call.uni (retval0), 
	malloc, 
	(
	param0
	);
	ld.param.b64 	%rd14, [retval0];
	} // callseq 1
	mov.u32 	%r49, %ctaid.x;
	mov.u32 	%r50, %ntid.x;
	mov.u32 	%r51, %tid.x;
	mad.lo.s32 	%r4, %r49, %r50, %r51;
	setp.ge.s32 	%p3, %r4, %r3;
	@%p3 bra 	$L__BB0_18;
	div.s32 	%r6, %r4, %r40;
	mul.lo.s32 	%r52, %r6, %r40;
	sub.s32 	%r5, %r4, %r52;
	neg.s32 	%r73, %r2;
	setp.lt.s32 	%p4, %r38, 0;
	mov.f64 	%fd602, 0d3F50624DD2F1A9FC;
	mov.f64 	%fd597, 0d0000000000000000;
	mov.f64 	%fd598, %fd597;
	mov.f64 	%fd599, %fd597;
	mov.f64 	%fd600, %fd597;
	mov.f64 	%fd601, %fd597;
	mov.f64 	%fd603, %fd597;
	mov.f64 	%fd604, %fd597;
	mov.f64 	%fd605, %fd597;
	mov.f64 	%fd606, %fd597;
	mov.f64 	%fd607, %fd602;
	mov.f64 	%fd608, %fd597;
	mov.f64 	%fd609, %fd597;
	mov.f64 	%fd610, %fd597;
	mov.f64 	%fd611, %fd597;
	mov.f64 	%fd612, %fd602;
	mov.f64 	%fd585, %fd597;
	mov.f64 	%fd586, %fd597;
	mov.f64 	%fd587, %fd597;
	mov.f64 	%fd588, %fd597;
	mov.f64 	%fd589, %fd597;
	mov.f64 	%fd590, %fd597;
	mov.f64 	%fd591, %fd597;
	mov.f64 	%fd592, %fd597;
	mov.f64 	%fd593, %fd597;
	mov.f64 	%fd594, %fd597;
	mov.f64 	%fd595, %fd597;
	mov.f64 	%fd596, %fd597;
	@%p4 bra 	$L__BB0_8;
	cvta.to.global.u64 	%rd4, %rd9;
	shl.b32 	%r8, %r3, 1;
	abs.s32 	%r9, %r2;
	mov.f64 	%fd602, 0d3F50624DD2F1A9FC;
	mov.f64 	%fd585, 0d0000000000000000;
	mov.f64 	%fd586, %fd585;
	mov.f64 	%fd587, %fd585;
	mov.f64 	%fd588, %fd585;
	mov.f64 	%fd589, %fd585;
	mov.f64 	%fd590, %fd585;
	mov.f64 	%fd591, %fd585;
	mov.f64 	%fd592, %fd585;
	mov.f64 	%fd593, %fd585;
	mov.f64 	%fd594, %fd585;
	mov.f64 	%fd595, %fd585;
	mov.f64 	%fd596, %fd585;
	mov.f64 	%fd597, %fd585;
	mov.f64 	%fd598, %fd585;
	mov.f64 	%fd599, %fd585;
	mov.f64 	%fd600, %fd585;
	mov.f64 	%fd601, %fd585;
	mov.f64 	%fd603, %fd585;
	mov.f64 	%fd604, %fd585;
	mov.f64 	%fd605, %fd585;
	mov.f64 	%fd606, %fd585;
	mov.f64 	%fd608, %fd585;
	mov.f64 	%fd609, %fd585;
	mov.f64 	%fd610, %fd585;
	mov.f64 	%fd611, %fd585;
	mov.u32 	%r71, %r73;
$L__BB0_3:
	add.s32 	%r53, %r71, %r6;
	mul.lo.s32 	%r11, %r53, %r40;
	setp.gt.s32 	%p5, %r53, -1;
	setp.lt.s32 	%p6, %r53, %r39;
	and.pred  	%p1, %p5, %p6;
	mov.u32 	%r72, %r73;
$L__BB0_4:
	add.s32 	%r13, %r72, %r5;
	setp.gt.s32 	%p7, %r13, -1;
	setp.lt.s32 	%p8, %r13, %r40;
	and.pred  	%p9, %p7, %p8;
	and.pred  	%p10, %p9, %p1;
	not.pred 	%p11, %p10;
	@%p11 bra 	$L__BB0_6;
	add.s32 	%r54, %r13, %r11;
	add.s32 	%r55, %r54, %r8;
	mul.wide.s32 	%rd15, %r55, 4;
	add.s64 	%rd16, %rd1, %rd15;
	ld.global.f32 	%f3, [%rd16];
	mul.f32 	%f4, %f3, %f3;
	cvt.f64.f32 	%fd259, %f4;
	add.f64 	%fd612, %fd612, %fd259;
	sub.s32 	%r56, %r55, %r3;
	mul.wide.s32 	%rd17, %r56, 4;
	add.s64 	%rd18, %rd1, %rd17;
	ld.global.f32 	%f5, [%rd18];
	mul.f32 	%f6, %f3, %f5;
	cvt.f64.f32 	%fd260, %f6;
	add.f64 	%fd611, %fd611, %fd260;
	mul.wide.s32 	%rd19, %r54, 4;
	add.s64 	%rd20, %rd1, %rd19;
	ld.global.f32 	%f7, [%rd20];
	mul.f32 	%f8, %f3, %f7;
	cvt.f64.f32 	%fd261, %f8;
	add.f64 	%fd610, %fd610, %fd261;
	cvt.f64.f32 	%fd262, %f3;
	add.f64 	%fd609, %fd609, %fd262;
	add.f64 	%fd608, %fd608, %fd260;
	mul.f32 	%f9, %f5, %f5;
	cvt.f64.f32 	%fd263, %f9;
	add.f64 	%fd607, %fd607, %fd263;
	mul.f32 	%f10, %f5, %f7;
	cvt.f64.f32 	%fd264, %f10;
	add.f64 	%fd606, %fd606, %fd264;
	cvt.f64.f32 	%fd265, %f5;
	add.f64 	%fd605, %fd605, %fd265;
	add.f64 	%fd604, %fd604, %fd261;
	add.f64 	%fd603, %fd603, %fd264;
	mul.f32 	%f11, %f7, %f7;
	cvt.f64.f32 	%fd266, %f11;
	add.f64 	%fd602, %fd602, %fd266;
	cvt.f64.f32 	%fd267, %f7;
	add.f64 	%fd601, %fd601, %fd267;
	add.f64 	%fd600, %fd600, %fd262;
	add.f64 	%fd599, %fd599, %fd265;
	add.f64 	%fd598, %fd598, %fd267;
	add.f64 	%fd597, %fd597, 0d3FF0000000000000;
	add.s64 	%rd21, %rd4, %rd15;
	ld.global.f32 	%f12, [%rd21];
	mul.f32 	%f13, %f3, %f12;
	cvt.f64.f32 	%fd268, %f13;
	add.f64 	%fd596, %fd596, %fd268;
	mul.f32 	%f14, %f5, %f12;
	cvt.f64.f32 	%fd269, %f14;
	add.f64 	%fd595, %fd595, %fd269;
	mul.f32 	%f15, %f7, %f12;
	cvt.f64.f32 	%fd270, %f15;
	add.f64 	%fd594, %fd594, %fd270;
	cvt.f64.f32 	%fd271, %f12;
	add.f64 	%fd593, %fd593, %fd271;
	add.s64 	%rd22, %rd4, %rd17;
	ld.global.f32 	%f16, [%rd22];
	mul.f32 	%f17, %f3, %f16;
	cvt.f64.f32 	%fd272, %f17;
	add.f64 	%fd592, %fd592, %fd272;
	mul.f32 	%f18, %f5, %f16;
	cvt.f64.f32 	%fd273, %f18;
	add.f64 	%fd591, %fd591, %fd273;
	mul.f32 	%f19, %f7, %f16;
	cvt.f64.f32 	%fd274, %f19;
	add.f64 	%fd590, %fd590, %fd274;
	cvt.f64.f32 	%fd275, %f16;
	add.f64 	%fd589, %fd589, %fd275;
	add.s64 	%rd23, %rd4, %rd19;
	ld.global.f32 	%f20, [%rd23];
	mul.f32 	%f21, %f3, %f20;
	cvt.f64.f32 	%fd276, %f21;
	add.f64 	%fd588, %fd588, %fd276;
	mul.f32 	%f22, %f5, %f20;
	cvt.f64.f32 	%fd277, %f22;
	add.f64 	%fd587, %fd587, %fd277;
	mul.f32 	%f23, %f7, %f20;
	cvt.f64.f32 	%fd278, %f23;
	add.f64 	%fd586, %fd586, %fd278;
	cvt.f64.f32 	%fd279, %f20;
	add.f64 	%fd585, %fd585, %fd279;
$L__BB0_6:
	add.s32 	%r14, %r72, 1;
	setp.ne.s32 	%p12, %r72, %r9;
	mov.u32 	%r72, %r14;
	@%p12 bra 	$L__BB0_4;
	add.s32 	%r15, %r71, 1;
	setp.ne.s32 	%p13, %r71, %r9;
	mov.u32 	%r71, %r15;
	@%p13 bra 	$L__BB0_3;
$L__BB0_8:
	mul.f64 	%fd281, %fd607, %fd602;
	mul.f64 	%fd282, %fd281, %fd597;
	mul.f64 	%fd283, %fd607, %fd601;
	mul.f64 	%fd284, %fd283, %fd598;
	sub.f64 	%fd285, %fd282, %fd284;
	mul.f64 	%fd286, %fd603, %fd606;
	mul.f64 	%fd287, %fd286, %fd597;
	sub.f64 	%fd288, %fd285, %fd287;
	mul.f64 	%fd289, %fd603, %fd605;
	fma.rn.f64 	%fd290, %fd289, %fd598, %fd288;
	mul.f64 	%fd291, %fd599, %fd606;
	fma.rn.f64 	%fd292, %fd291, %fd601, %fd290;
	mul.f64 	%fd293, %fd599, %fd605;
	mul.f64 	%fd294, %fd293, %fd602;
	sub.f64 	%fd141, %fd292, %fd294;
	mul.f64 	%fd295, %fd608, %fd602;
	mul.f64 	%fd296, %fd295, %fd597;
	mul.f64 	%fd297, %fd608, %fd601;
	mul.f64 	%fd298, %fd297, %fd598;
	sub.f64 	%fd299, %fd298, %fd296;
	mul.f64 	%fd300, %fd604, %fd606;
	fma.rn.f64 	%fd301, %fd300, %fd597, %fd299;
	mul.f64 	%fd302, %fd604, %fd605;
	mul.f64 	%fd303, %fd302, %fd598;
	sub.f64 	%fd304, %fd301, %fd303;
	mul.f64 	%fd305, %fd600, %fd606;
	mul.f64 	%fd306, %fd305, %fd601;
	sub.f64 	%fd307, %fd304, %fd306;
	mul.f64 	%fd308, %fd600, %fd605;
	fma.rn.f64 	%fd142, %fd308, %fd602, %fd307;
	mul.f64 	%fd309, %fd608, %fd603;
	mul.f64 	%fd310, %fd309, %fd597;
	mul.f64 	%fd311, %fd297, %fd599;
	sub.f64 	%fd312, %fd310, %fd311;
	mul.f64 	%fd313, %fd604, %fd607;
	mul.f64 	%fd314, %fd313, %fd597;
	sub.f64 	%fd315, %fd312, %fd314;
	fma.rn.f64 	%fd316, %fd302, %fd599, %fd315;
	mul.f64 	%fd317, %fd600, %fd607;
	fma.rn.f64 	%fd318, %fd317, %fd601, %fd316;
	mul.f64 	%fd319, %fd308, %fd603;
	sub.f64 	%fd143, %fd318, %fd319;
	mul.f64 	%fd320, %fd309, %fd598;
	mul.f64 	%fd321, %fd295, %fd599;
	sub.f64 	%fd322, %fd321, %fd320;
	fma.rn.f64 	%fd323, %fd313, %fd598, %fd322;
	mul.f64 	%fd324, %fd300, %fd599;
	sub.f64 	%fd325, %fd323, %fd324;
	mul.f64 	%fd326, %fd317, %fd602;
	sub.f64 	%fd327, %fd325, %fd326;
	fma.rn.f64 	%fd144, %fd305, %fd603, %fd327;
	mul.f64 	%fd328, %fd602, %fd611;
	mul.f64 	%fd329, %fd328, %fd597;
	mul.f64 	%fd330, %fd611, %fd601;
	mul.f64 	%fd331, %fd330, %fd598;
	sub.f64 	%fd332, %fd331, %fd329;
	mul.f64 	%fd333, %fd603, %fd610;
	fma.rn.f64 	%fd334, %fd333, %fd597, %fd332;
	mul.f64 	%fd335, %fd603, %fd609;
	mul.f64 	%fd336, %fd335, %fd598;
	sub.f64 	%fd337, %fd334, %fd336;
	mul.f64 	%fd338, %fd599, %fd610;
	mul.f64 	%fd339, %fd338, %fd601;
	sub.f64 	%fd340, %fd337, %fd339;
	mul.f64 	%fd341, %fd599, %fd609;
	fma.rn.f64 	%fd145, %fd341, %fd602, %fd340;
	mul.f64 	%fd342, %fd602, %fd612;
	mul.f64 	%fd343, %fd342, %fd597;
	mul.f64 	%fd344, %fd612, %fd601;
	mul.f64 	%fd345, %fd344, %fd598;
	sub.f64 	%fd346, %fd343, %fd345;
	mul.f64 	%fd347, %fd604, %fd610;
	mul.f64 	%fd348, %fd347, %fd597;
	sub.f64 	%fd349, %fd346, %fd348;
	mul.f64 	%fd350, %fd604, %fd609;
	fma.rn.f64 	%fd351, %fd350, %fd598, %fd349;
	mul.f64 	%fd352, %fd600, %fd610;
	fma.rn.f64 	%fd353, %fd352, %fd601, %fd351;
	mul.f64 	%fd354, %fd600, %fd609;
	mul.f64 	%fd355, %fd354, %fd602;
	sub.f64 	%fd146, %fd353, %fd355;
	neg.f64 	%fd356, %fd612;
	mul.f64 	%fd357, %fd603, %fd612;
	mul.f64 	%fd358, %fd357, %fd597;
	mul.f64 	%fd359, %fd344, %fd599;
	sub.f64 	%fd360, %fd359, %fd358;
	mul.f64 	%fd361, %fd604, %fd611;
	fma.rn.f64 	%fd362, %fd361, %fd597, %fd360;
	mul.f64 	%fd363, %fd350, %fd599;
	sub.f64 	%fd364, %fd362, %fd363;
	mul.f64 	%fd365, %fd600, %fd611;
	mul.f64 	%fd366, %fd365, %fd601;
	sub.f64 	%fd367, %fd364, %fd366;
	fma.rn.f64 	%fd147, %fd354, %fd603, %fd367;
	mul.f64 	%fd368, %fd357, %fd598;
	mul.f64 	%fd369, %fd342, %fd599;
	sub.f64 	%fd370, %fd368, %fd369;
	mul.f64 	%fd371, %fd361, %fd598;
	sub.f64 	%fd372, %fd370, %fd371;
	fma.rn.f64 	%fd373, %fd347, %fd599, %fd372;
	fma.rn.f64 	%fd374, %fd365, %fd602, %fd373;
	mul.f64 	%fd375, %fd352, %fd603;
	sub.f64 	%fd148, %fd374, %fd375;
	mul.f64 	%fd376, %fd611, %fd606;
	mul.f64 	%fd377, %fd376, %fd597;
	mul.f64 	%fd378, %fd611, %fd605;
	mul.f64 	%fd379, %fd378, %fd598;
	sub.f64 	%fd380, %fd377, %fd379;
	mul.f64 	%fd381, %fd607, %fd610;
	mul.f64 	%fd382, %fd381, %fd597;
	sub.f64 	%fd383, %fd380, %fd382;
	mul.f64 	%fd384, %fd607, %fd609;
	fma.rn.f64 	%fd385, %fd384, %fd598, %fd383;
	fma.rn.f64 	%fd386, %fd338, %fd605, %fd385;
	mul.f64 	%fd387, %fd341, %fd606;
	sub.f64 	%fd149, %fd386, %fd387;
	mul.f64 	%fd388, %fd612, %fd606;
	mul.f64 	%fd389, %fd388, %fd597;
	mul.f64 	%fd390, %fd612, %fd605;
	mul.f64 	%fd391, %fd390, %fd598;
	sub.f64 	%fd392, %fd391, %fd389;
	mul.f64 	%fd393, %fd608, %fd610;
	fma.rn.f64 	%fd394, %fd393, %fd597, %fd392;
	mul.f64 	%fd395, %fd608, %fd609;
	mul.f64 	%fd396, %fd395, %fd598;
	sub.f64 	%fd397, %fd394, %fd396;
	mul.f64 	%fd398, %fd352, %fd605;
	sub.f64 	%fd399, %fd397, %fd398;
	fma.rn.f64 	%fd150, %fd354, %fd606, %fd399;
	mul.f64 	%fd400, %fd612, %fd607;
	mul.f64 	%fd401, %fd400, %fd597;
	mul.f64 	%fd402, %fd390, %fd599;
	sub.f64 	%fd403, %fd401, %fd402;
	mul.f64 	%fd404, %fd608, %fd611;
	mul.f64 	%fd405, %fd404, %fd597;
	sub.f64 	%fd406, %fd403, %fd405;
	fma.rn.f64 	%fd407, %fd395, %fd599, %fd406;
	fma.rn.f64 	%fd408, %fd365, %fd605, %fd407;
	mul.f64 	%fd409, %fd354, %fd607;
	sub.f64 	%fd151, %fd408, %fd409;
	mul.f64 	%fd410, %fd607, %fd356;
	mul.f64 	%fd411, %fd388, %fd599;
	fma.rn.f64 	%fd412, %fd410, %fd598, %fd411;
	fma.rn.f64 	%fd413, %fd404, %fd598, %fd412;
	mul.f64 	%fd414, %fd393, %fd599;
	sub.f64 	%fd415, %fd413, %fd414;
	mul.f64 	%fd416, %fd365, %fd606;
	sub.f64 	%fd417, %fd415, %fd416;
	fma.rn.f64 	%fd152, %fd352, %fd607, %fd417;
	mul.f64 	%fd418, %fd376, %fd601;
	mul.f64 	%fd419, %fd378, %fd602;
	sub.f64 	%fd420, %fd419, %fd418;
	fma.rn.f64 	%fd421, %fd381, %fd601, %fd420;
	mul.f64 	%fd422, %fd384, %fd602;
	sub.f64 	%fd423, %fd421, %fd422;
	mul.f64 	%fd424, %fd333, %fd605;
	sub.f64 	%fd425, %fd423, %fd424;
	fma.rn.f64 	%fd153, %fd335, %fd606, %fd425;
	mul.f64 	%fd426, %fd388, %fd601;
	mul.f64 	%fd427, %fd390, %fd602;
	sub.f64 	%fd428, %fd426, %fd427;
	mul.f64 	%fd429, %fd393, %fd601;
	sub.f64 	%fd430, %fd428, %fd429;
	fma.rn.f64 	%fd431, %fd395, %fd602, %fd430;
	fma.rn.f64 	%fd432, %fd347, %fd605, %fd431;
	mul.f64 	%fd433, %fd350, %fd606;
	sub.f64 	%fd154, %fd432, %fd433;
	mul.f64 	%fd434, %fd390, %fd603;
	fma.rn.f64 	%fd435, %fd410, %fd601, %fd434;
	fma.rn.f64 	%fd436, %fd404, %fd601, %fd435;
	mul.f64 	%fd437, %fd395, %fd603;
	sub.f64 	%fd438, %fd436, %fd437;
	mul.f64 	%fd439, %fd361, %fd605;
	sub.f64 	%fd440, %fd438, %fd439;
	fma.rn.f64 	%fd155, %fd350, %fd607, %fd440;
	mul.f64 	%fd441, %fd400, %fd602;
	mul.f64 	%fd442, %fd388, %fd603;
	sub.f64 	%fd443, %fd441, %fd442;
	mul.f64 	%fd444, %fd404, %fd602;
	sub.f64 	%fd445, %fd443, %fd444;
	fma.rn.f64 	%fd446, %fd393, %fd603, %fd445;
	fma.rn.f64 	%fd447, %fd361, %fd606, %fd446;
	mul.f64 	%fd448, %fd347, %fd607;
	sub.f64 	%fd156, %fd447, %fd448;
	mul.f64 	%fd449, %fd611, %fd142;
	fma.rn.f64 	%fd450, %fd612, %fd141, %fd449;
	fma.rn.f64 	%fd451, %fd610, %fd143, %fd450;
	fma.rn.f64 	%fd157, %fd609, %fd144, %fd451;
	abs.f64 	%fd452, %fd157;
	setp.lt.f64 	%p14, %fd452, 0d3E112E0BE826D695;
	mov.f64 	%fd641, 0d0000000000000000;
	mov.f64 	%fd642, %fd641;
	mov.f64 	%fd643, %fd641;
	mov.f64 	%fd644, %fd641;
	mov.f64 	%fd645, %fd641;
	mov.f64 	%fd646, %fd641;
	mov.f64 	%fd647, %fd641;
	mov.f64 	%fd648, %fd641;
	mov.f64 	%fd649, %fd641;
	mov.f64 	%fd650, %fd641;
	mov.f64 	%fd651, %fd641;
	mov.f64 	%fd652, %fd641;
	mov.f64 	%fd653, %fd641;
	mov.f64 	%fd654, %fd641;
	mov.f64 	%fd655, %fd641;
	mov.f64 	%fd656, %fd641;
	@%p14 bra 	$L__BB0_10;
	rcp.rn.f64 	%fd453, %fd157;
	mul.f64 	%fd656, %fd453, %fd141;
	mul.f64 	%fd655, %fd453, %fd145;
	mul.f64 	%fd654, %fd453, %fd149;
	mul.f64 	%fd653, %fd453, %fd153;
	mul.f64 	%fd652, %fd453, %fd142;
	mul.f64 	%fd651, %fd453, %fd146;
	mul.f64 	%fd650, %fd453, %fd150;
	mul.f64 	%fd649, %fd453, %fd154;
	mul.f64 	%fd648, %fd453, %fd143;
	mul.f64 	%fd647, %fd453, %fd147;
	mul.f64 	%fd646, %fd453, %fd151;
	mul.f64 	%fd645, %fd453, %fd155;
	mul.f64 	%fd644, %fd453, %fd144;
	mul.f64 	%fd643, %fd453, %fd148;
	mul.f64 	%fd642, %fd453, %fd152;
	mul.f64 	%fd641, %fd453, %fd156;
$L__BB0_10:
	setp.lt.s32 	%p15, %r38, 0;
	fma.rn.f64 	%fd455, %fd656, %fd596, 0d0000000000000000;
	fma.rn.f64 	%fd456, %fd655, %fd595, %fd455;
	fma.rn.f64 	%fd457, %fd654, %fd594, %fd456;
	fma.rn.f64 	%fd458, %fd653, %fd593, %fd457;
	fma.rn.f64 	%fd459, %fd652, %fd596, 0d0000000000000000;
	fma.rn.f64 	%fd460, %fd651, %fd595, %fd459;
	fma.rn.f64 	%fd461, %fd650, %fd594, %fd460;
	fma.rn.f64 	%fd462, %fd649, %fd593, %fd461;
	fma.rn.f64 	%fd463, %fd648, %fd596, 0d0000000000000000;
	fma.rn.f64 	%fd464, %fd647, %fd595, %fd463;
	fma.rn.f64 	%fd465, %fd646, %fd594, %fd464;
	fma.rn.f64 	%fd466, %fd645, %fd593, %fd465;
	fma.rn.f64 	%fd467, %fd644, %fd596, 0d0000000000000000;
	fma.rn.f64 	%fd468, %fd643, %fd595, %fd467;
	fma.rn.f64 	%fd469, %fd642, %fd594, %fd468;
	fma.rn.f64 	%fd470, %fd641, %fd593, %fd469;
	fma.rn.f64 	%fd471, %fd656, %fd592, 0d0000000000000000;
	fma.rn.f64 	%fd472, %fd655, %fd591, %fd471;
	fma.rn.f64 	%fd473, %fd654, %fd590, %fd472;
	fma.rn.f64 	%fd474, %fd653, %fd589, %fd473;
	fma.rn.f64 	%fd475, %fd652, %fd592, 0d0000000000000000;
	fma.rn.f64 	%fd476, %fd651, %fd591, %fd475;
	fma.rn.f64 	%fd477, %fd650, %fd590, %fd476;
	fma.rn.f64 	%fd478, %fd649, %fd589, %fd477;
	fma.rn.f64 	%fd479, %fd648, %fd592, 0d0000000000000000;
	fma.rn.f64 	%fd480, %fd647, %fd591, %fd479;
	fma.rn.f64 	%fd481, %fd646, %fd590, %fd480;
	fma.rn.f64 	%fd482, %fd645, %fd589, %fd481;
	fma.rn.f64 	%fd483, %fd644, %fd592, 0d0000000000000000;
	fma.rn.f64 	%fd484, %fd643, %fd591, %fd483;
	fma.rn.f64 	%fd485, %fd642, %fd590, %fd484;
	fma.rn.f64 	%fd486, %fd641, %fd589, %fd485;
	fma.rn.f64 	%fd487, %fd656, %fd588, 0d0000000000000000;
	fma.rn.f64 	%fd488, %fd655, %fd587, %fd487;
	fma.rn.f64 	%fd489, %fd654, %fd586, %fd488;
	fma.rn.f64 	%fd490, %fd653, %fd585, %fd489;
	fma.rn.f64 	%fd491, %fd652, %fd588, 0d0000000000000000;
	fma.rn.f64 	%fd492, %fd651, %fd587, %fd491;
	fma.rn.f64 	%fd493, %fd650, %fd586, %fd492;
	fma.rn.f64 	%fd494, %fd649, %fd585, %fd493;
	fma.rn.f64 	%fd495, %fd648, %fd588, 0d0000000000000000;
	fma.rn.f64 	%fd496, %fd647, %fd587, %fd495;
	fma.rn.f64 	%fd497, %fd646, %fd586, %fd496;
	fma.rn.f64 	%fd498, %fd645, %fd585, %fd497;
	fma.rn.f64 	%fd499, %fd644, %fd588, 0d0000000000000000;
	fma.rn.f64 	%fd500, %fd643, %fd587, %fd499;
	fma.rn.f64 	%fd501, %fd642, %fd586, %fd500;
	fma.rn.f64 	%fd502, %fd641, %fd585, %fd501;
	mul.lo.s32 	%r16, %r4, 12;
	cvt.rn.f32.f64 	%f24, %fd458;
	mul.wide.s32 	%rd24, %r16, 4;
	add.s64 	%rd25, %rd13, %rd24;
	st.f32 	[%rd25], %f24;
	cvt.rn.f32.f64 	%f25, %fd462;
	st.f32 	[%rd25+4], %f25;
	cvt.rn.f32.f64 	%f26, %fd466;
	st.f32 	[%rd25+8], %f26;
	cvt.rn.f32.f64 	%f27, %fd470;
	st.f32 	[%rd25+12], %f27;
	cvt.rn.f32.f64 	%f28, %fd474;
	st.f32 	[%rd25+16], %f28;
	cvt.rn.f32.f64 	%f29, %fd478;
	st.f32 	[%rd25+20], %f29;
	cvt.rn.f32.f64 	%f30, %fd482;
	st.f32 	[%rd25+24], %f30;
	cvt.rn.f32.f64 	%f31, %fd486;
	st.f32 	[%rd25+28], %f31;
	cvt.rn.f32.f64 	%f32, %fd490;
	st.f32 	[%rd25+32], %f32;
	cvt.rn.f32.f64 	%f33, %fd494;
	st.f32 	[%rd25+36], %f33;
	cvt.rn.f32.f64 	%f34, %fd498;
	st.f32 	[%rd25+40], %f34;
	cvt.rn.f32.f64 	%f35, %fd502;
	st.f32 	[%rd25+44], %f35;
	mov.f64 	%fd696, 0d0000000000000000;
	mov.f64 	%fd697, %fd696;
	mov.f64 	%fd698, %fd696;
	mov.f64 	%fd699, %fd696;
	mov.f64 	%fd700, %fd696;
	mov.f64 	%fd701, %fd696;
	mov.f64 	%fd702, %fd696;
	mov.f64 	%fd703, %fd696;
	mov.f64 	%fd704, %fd696;
	mov.f64 	%fd705, %fd696;
	mov.f64 	%fd706, %fd696;
	mov.f64 	%fd707, %fd696;
	mov.f64 	%fd708, %fd696;
	@%p15 bra 	$L__BB0_17;
	ld.param.u32 	%r70, [_Z19apply_affine_smoothPKfS0_fiiiiiPf_param_7];
	cvt.rn.f32.s32 	%f36, %r1;
	cvt.rn.f32.s32 	%f37, %r70;
	mad.lo.s32 	%r57, %r6, %r40, %r5;
	mul.wide.s32 	%rd26, %r57, 4;
	add.s64 	%rd5, %rd1, %rd26;
	mul.wide.s32 	%rd6, %r3, 4;
	add.s64 	%rd7, %rd5, %rd6;
	add.s64 	%rd8, %rd7, %rd6;
	add.f32 	%f38, %f36, %f36;
	mul.f32 	%f1, %f38, %f36;
	add.f32 	%f39, %f37, %f37;
	mul.f32 	%f2, %f39, %f37;
	abs.s32 	%r17, %r2;
	max.s32 	%r58, %r2, %r73;
	add.s32 	%r59, %r2, %r58;
	neg.s32 	%r18, %r59;
	not.b32 	%r19, %r2;
	sub.s32 	%r20, %r6, %r2;
	mad.lo.s32 	%r21, %r40, %r20, %r5;
	mul.lo.s32 	%r22, %r40, 12;
	mov.f64 	%fd696, 0d0000000000000000;
$L__BB0_12:
	add.s32 	%r60, %r73, %r5;
	setp.gt.s32 	%p16, %r60, -1;
	setp.lt.s32 	%p17, %r60, %r40;
	and.pred  	%p2, %p16, %p17;
	mul.lo.s32 	%r24, %r73, %r73;
	add.s32 	%r75, %r21, %r73;
	mul.lo.s32 	%r74, %r75, 12;
	mov.u32 	%r76, %r20;
	mov.u32 	%r77, %r19;
	mov.u32 	%r78, %r18;
$L__BB0_13:
	add.s32 	%r77, %r77, 1;
	setp.gt.s32 	%p18, %r76, -1;
	setp.lt.s32 	%p19, %r76, %r39;
	and.pred  	%p20, %p18, %p19;
	and.pred  	%p21, %p2, %p20;
	not.pred 	%p22, %p21;
	@%p22 bra 	$L__BB0_15;
	mul.wide.s32 	%rd27, %r75, 4;
	add.s64 	%rd28, %rd1, %rd27;
	ld.global.f32 	%f40, [%rd28];
	ld.global.f32 	%f41, [%rd5];
	sub.f32 	%f42, %f40, %f41;
	add.s64 	%rd29, %rd28, %rd6;
	ld.global.f32 	%f43, [%rd29];
	ld.global.f32 	%f44, [%rd7];
	sub.f32 	%f45, %f43, %f44;
	add.s64 	%rd30, %rd29, %rd6;
	ld.global.f32 	%f46, [%rd30];
	ld.global.f32 	%f47, [%rd8];
	sub.f32 	%f48, %f46, %f47;
	mul.f32 	%f49, %f45, %f45;
	fma.rn.f32 	%f50, %f42, %f42, %f49;
	fma.rn.f32 	%f51, %f48, %f48, %f50;
	mad.lo.s32 	%r61, %r77, %r77, %r24;
	neg.s32 	%r62, %r61;
	cvt.rn.f32.s32 	%f52, %r62;
	div.rn.f32 	%f53, %f52, %f1;
	fma.rn.f32 	%f54, %f53, 0f3BBB989D, 0f3F000000;
	cvt.sat.f32.f32 	%f55, %f54;
	mov.f32 	%f56, 0f4B400001;
	mov.f32 	%f57, 0f437C0000;
	fma.rm.f32 	%f58, %f55, %f57, %f56;
	add.f32 	%f59, %f58, 0fCB40007F;
	neg.f32 	%f60, %f59;
	fma.rn.f32 	%f61, %f53, 0f3FB8AA3B, %f60;
	fma.rn.f32 	%f62, %f53, 0f32A57060, %f61;
	mov.b32 	%r63, %f58;
	shl.b32 	%r64, %r63, 23;
	mov.b32 	%f63, %r64;
	ex2.approx.ftz.f32 	%f64, %f62;
	mul.f32 	%f65, %f64, %f63;
	div.rn.f32 	%f66, %f51, 0fC0400000;
	div.rn.f32 	%f67, %f66, %f2;
	fma.rn.f32 	%f68, %f67, 0f3BBB989D, 0f3F000000;
	cvt.sat.f32.f32 	%f69, %f68;
	fma.rm.f32 	%f70, %f69, %f57, %f56;
	add.f32 	%f71, %f70, 0fCB40007F;
	neg.f32 	%f72, %f71;
	fma.rn.f32 	%f73, %f67, 0f3FB8AA3B, %f72;
	fma.rn.f32 	%f74, %f67, 0f32A57060, %f73;
	mov.b32 	%r65, %f70;
	shl.b32 	%r66, %r65, 23;
	mov.b32 	%f75, %r66;
	ex2.approx.ftz.f32 	%f76, %f74;
	mul.f32 	%f77, %f76, %f75;
	mul.f32 	%f78, %f65, %f77;
	mul.wide.s32 	%rd31, %r74, 4;
	add.s64 	%rd32, %rd13, %rd31;
	ld.f32 	%f79, [%rd32];
	mul.f32 	%f80, %f78, %f79;
	cvt.f64.f32 	%fd504, %f80;
	add.f64 	%fd696, %fd696, %fd504;
	ld.f32 	%f81, [%rd32+4];
	mul.f32 	%f82, %f78, %f81;
	cvt.f64.f32 	%fd505, %f82;
	add.f64 	%fd697, %fd697, %fd505;
	ld.f32 	%f83, [%rd32+8];
	mul.f32 	%f84, %f78, %f83;
	cvt.f64.f32 	%fd506, %f84;
	add.f64 	%fd698, %fd698, %fd506;
	ld.f32 	%f85, [%rd32+12];
	mul.f32 	%f86, %f78, %f85;
	cvt.f64.f32 	%fd507, %f86;
	add.f64 	%fd699, %fd699, %fd507;
	ld.f32 	%f87, [%rd32+16];
	mul.f32 	%f88, %f78, %f87;
	cvt.f64.f32 	%fd508, %f88;
	add.f64 	%fd700, %fd700, %fd508;
	ld.f32 	%f89, [%rd32+20];
	mul.f32 	%f90, %f78, %f89;
	cvt.f64.f32 	%fd509, %f90;
	add.f64 	%fd701, %fd701, %fd509;
	ld.f32 	%f91, [%rd32+24];
	mul.f32 	%f92, %f78, %f91;
	cvt.f64.f32 	%fd510, %f92;
	add.f64 	%fd702, %fd702, %fd510;
	ld.f32 	%f93, [%rd32+28];
	mul.f32 	%f94, %f78, %f93;
	cvt.f64.f32 	%fd511, %f94;
	add.f64 	%fd703, %fd703, %fd511;
	ld.f32 	%f95, [%rd32+32];
	mul.f32 	%f96, %f78, %f95;
	cvt.f64.f32 	%fd512, %f96;
	add.f64 	%fd704, %fd704, %fd512;
	ld.f32 	%f97, [%rd32+36];
	mul.f32 	%f98, %f78, %f97;
	cvt.f64.f32 	%fd513, %f98;
	add.f64 	%fd705, %fd705, %fd513;
	ld.f32 	%f99, [%rd32+40];
	mul.f32 	%f100, %f78, %f99;
	cvt.f64.f32 	%fd514, %f100;
	add.f64 	%fd706, %fd706, %fd514;
	ld.f32 	%f101, [%rd32+44];
	mul.f32 	%f102, %f78, %f101;
	cvt.f64.f32 	%fd515, %f102;
	add.f64 	%fd707, %fd707, %fd515;
	cvt.f64.f32 	%fd516, %f78;
	add.f64 	%fd708, %fd708, %fd516;
$L__BB0_15:
	add.s32 	%r78, %r78, 1;
	add.s32 	%r76, %r76, 1;
	add.s32 	%r75, %r75, %r40;
	add.s32 	%r74, %r74, %r22;
	setp.ne.s32 	%p23, %r78, 1;
	@%p23 bra 	$L__BB0_13;
	add.s32 	%r37, %r73, 1;
	setp.eq.s32 	%p24, %r73, %r17;
	mov.u32 	%r73, %r37;
	@%p24 bra 	$L__BB0_17;
	bra.uni 	$L__BB0_12;
$L__BB0_17:
	ld.param.u64 	%rd46, [_Z19apply_affine_smoothPKfS0_fiiiiiPf_param_8];
	div.rn.f64 	%fd517, %fd696, %fd708;
	cvt.rn.f32.f64 	%f103, %fd517;
	add.s64 	%rd34, %rd14, %rd24;
	st.f32 	[%rd34], %f103;
	div.rn.f64 	%fd518, %fd697, %fd708;
	cvt.rn.f32.f64 	%f104, %fd518;
	st.f32 	[%rd34+4], %f104;
	div.rn.f64 	%fd519, %fd698, %fd708;
	cvt.rn.f32.f64 	%f105, %fd519;
	st.f32 	[%rd34+8], %f105;
	div.rn.f64 	%fd520, %fd699, %fd708;
	cvt.rn.f32.f64 	%f106, %fd520;
	st.f32 	[%rd34+12], %f106;
	div.rn.f64 	%fd521, %fd700, %fd708;
	cvt.rn.f32.f64 	%f107, %fd521;
	st.f32 	[%rd34+16], %f107;
	div.rn.f64 	%fd522, %fd701, %fd708;
	cvt.rn.f32.f64 	%f108, %fd522;
	st.f32 	[%rd34+20], %f108;
	div.rn.f64 	%fd523, %fd702, %fd708;
	cvt.rn.f32.f64 	%f109, %fd523;
	st.f32 	[%rd34+24], %f109;
	div.rn.f64 	%fd524, %fd703, %fd708;
	cvt.rn.f32.f64 	%f110, %fd524;
	st.f32 	[%rd34+28], %f110;
	div.rn.f64 	%fd525, %fd704, %fd708;
	cvt.rn.f32.f64 	%f111, %fd525;
	st.f32 	[%rd34+32], %f111;
	div.rn.f64 	%fd526, %fd705, %fd708;
	cvt.rn.f32.f64 	%f112, %fd526;
	st.f32 	[%rd34+36], %f112;
	div.rn.f64 	%fd527, %fd706, %fd708;
	cvt.rn.f32.f64 	%f113, %fd527;
	st.f32 	[%rd34+40], %f113;
	div.rn.f64 	%fd528, %fd707, %fd708;
	cvt.rn.f32.f64 	%f114, %fd528;
	st.f32 	[%rd34+44], %f114;
	shl.b32 	%r67, %r3, 1;
	add.s32 	%r68, %r67, %r4;
	mul.wide.s32 	%rd35, %r68, 4;
	add.s64 	%rd36, %rd1, %rd35;
	ld.global.f32 	%f115, [%rd36];
	sub.s32 	%r69, %r68, %r3;
	mul.wide.s32 	%rd37, %r69, 4;
	add.s64 	%rd38, %rd1, %rd37;
	ld.global.f32 	%f116, [%rd38];
	mul.f32 	%f117, %f116, %f104;
	fma.rn.f32 	%f118, %f115, %f103, %f117;
	mul.wide.s32 	%rd39, %r4, 4;
	add.s64 	%rd40, %rd1, %rd39;
	ld.global.f32 	%f119, [%rd40];
	fma.rn.f32 	%f120, %f119, %f105, %f118;
	add.f32 	%f121, %f106, %f120;
	mul.f32 	%f122, %f116, %f108;
	fma.rn.f32 	%f123, %f115, %f107, %f122;
	fma.rn.f32 	%f124, %f119, %f109, %f123;
	add.f32 	%f125, %f124, %f110;
	mul.f32 	%f126, %f116, %f112;
	fma.rn.f32 	%f127, %f115, %f111, %f126;
	fma.rn.f32 	%f128, %f119, %f113, %f127;
	add.f32 	%f129, %f128, %f114;
	cvta.to.global.u64 	%rd41, %rd46;
	add.s64 	%rd42, %rd41, %rd39;
	st.global.f32 	[%rd42], %f121;
	mul.wide.s32 	%rd43, %r3, 4;
	add.s64 	%rd44, %rd42, %rd43;
	st.global.f32 	[%rd44], %f125;
	add.s64 	%rd45, %rd44, %rd43;
	st.global.f32 	[%rd45], %f129;
$L__BB0_18:
	ret;

}


// ===== COMPILED SASS (sm_100) =====

	.target	sm_100

	.elftype	@"ET_EXEC"


//--------------------- .note.nv.tkinfo           --------------------------
	.section	.note.nv.tkinfo,"",@"SHT_NOTE"
	.sectionflags	@"SHF_NOTE_NV_TKINFO"
	.tkinfo
        /*0018*/ 	.word	0x00000002
        /*0030*/ 	.string	""
        /*0030*/ 	.string	"ptxas"
        /*0030*/ 	.string	"Cuda compilation tools, release 13.0, V13.0.88"
        /*0030*/ 	.string	"Build cuda_13.0.r13.0/compiler.36424714_0"
        /*0030*/ 	.string	"-arch sm_100 -m 64 "



//--------------------- .note.nv.cuinfo           --------------------------
	.section	.note.nv.cuinfo,"",@"SHT_NOTE"
	.sectionflags	@"SHF_NOTE_NV_CUINFO"
        /*0018*/ 	.short	0x0002
        /*001a*/ 	.short	0x0064
        /*001c*/ 	.short	0x0082
	.zero		2


//--------------------- .nv.info                  --------------------------
	.section	.nv.info,"",@"SHT_CUDA_INFO"
	.align	4


	//----- nvinfo : EIATTR_REGCOUNT
	.align		4
        /*0000*/ 	.byte	0x04, 0x2f
        /*0002*/ 	.short	(.L_1 - .L_0)
	.align		4
.L_0:
        /*0004*/ 	.word	index@(_Z19apply_affine_smoothPKfS0_fiiiiiPf)
        /*0008*/ 	.word	0x0000007c


	//----- nvinfo : EIATTR_FRAME_SIZE
	.align		4
.L_1:
        /*000c*/ 	.byte	0x04, 0x11
        /*000e*/ 	.short	(.L_3 - .L_2)
	.align		4
.L_2:
        /*0010*/ 	.word	index@($__internal_2_$__cuda_sm3x_div_rn_noftz_f32_slowpath)
        /*0014*/ 	.word	0x00000000


	//----- nvinfo : EIATTR_FRAME_SIZE
	.align		4
.L_3:
        /*0018*/ 	.byte	0x04, 0x11
        /*001a*/ 	.short	(.L_5 - .L_4)
	.align		4
.L_4:
        /*001c*/ 	.word	index@($__internal_1_$__cuda_sm20_div_rn_f64_full)
        /*0020*/ 	.word	0x00000000


	//----- nvinfo : EIATTR_FRAME_SIZE
	.align		4
.L_5:
        /*0024*/ 	.byte	0x04, 0x11
        /*0026*/ 	.short	(.L_7 - .L_6)
	.align		4
.L_6:
        /*0028*/ 	.word	index@($__internal_0_$__cuda_sm20_dblrcp_rn_slowpath_v3)
        /*002c*/ 	.word	0x00000000


	//----- nvinfo : EIATTR_FRAME_SIZE
	.align		4
.L_7:
        /*0030*/ 	.byte	0x04, 0x11
        /*0032*/ 	.short	(.L_9 - .L_8)
	.align		4
.L_8:
        /*0034*/ 	.word	index@(_Z19apply_affine_smoothPKfS0_fiiiiiPf)
        /*0038*/ 	.word	0x00000000


	//----- nvinfo : EIATTR_MIN_STACK_SIZE
	.align		4
.L_9:
        /*003c*/ 	.byte	0x04, 0x12
        /*003e*/ 	.short	(.L_11 - .L_10)
	.align		4
.L_10:
        /*0040*/ 	.word	index@(_Z19apply_affine_smoothPKfS0_fiiiiiPf)
        /*0044*/ 	.word	0x00000000
.L_11:


//--------------------- .nv.compat                --------------------------
	.section	.nv.compat,"",@"SHT_CUDA_COMPAT_INFO"
	.align	4
        /*0000*/ 	.byte	0x02, 0x09, 0x00, 0x00, 0x02, 0x02, 0x01, 0x00, 0x02, 0x05, 0x05, 0x00, 0x03, 0x07, 0x01, 0x01
        /*0010*/ 	.byte	0x02, 0x03, 0x00, 0x00, 0x02, 0x06, 0x01, 0x00, 0x04, 0x0b, 0x08, 0x00, 0x01, 0x00, 0x00, 0x00
        /*0020*/ 	.byte	0x00, 0x00, 0x00, 0x00


//--------------------- .nv.info._Z19apply_affine_smoothPKfS0_fiiiiiPf --------------------------
	.section	.nv.info._Z19apply_affine_smoothPKfS0_fiiiiiPf,"",@"SHT_CUDA_INFO"
	.sectionflags	@""
	.align	4


	//----- nvinfo : EIATTR_CUDA_API_VERSION
	.align		4
        /*0000*/ 	.byte	0x04, 0x37
        /*0002*/ 	.short	(.L_13 - .L_12)
.L_12:
        /*0004*/ 	.word	0x00000082


	//----- nvinfo : EIATTR_KPARAM_INFO
	.align		4
.L_13:
        /*0008*/ 	.byte	0x04, 0x17
        /*000a*/ 	.short	(.L_15 - .L_14)
.L_14:
        /*000c*/ 	.word	0x00000000
        /*0010*/ 	.short	0x0008
        /*0012*/ 	.short	0x0028
        /*0014*/ 	.byte	0x00, 0xf5, 0x21, 0x00


	//----- nvinfo : EIATTR_KPARAM_INFO
	.align		4
.L_15:
        /*0018*/ 	.byte	0x04, 0x17
        /*001a*/ 	.short	(.L_17 - .L_16)
.L_16:
        /*001c*/ 	.word	0x00000000
        /*0020*/ 	.short	0x0007
        /*0022*/ 	.short	0x0024
        /*0024*/ 	.byte	0x00, 0xf0, 0x11, 0x00


	//----- nvinfo : EIATTR_KPARAM_INFO
	.align		4
.L_17:
        /*0028*/ 	.byte	0x04, 0x17
        /*002a*/ 	.short	(.L_19 - .L_18)
.L_18:
        /*002c*/ 	.word	0x00000000
        /*0030*/ 	.short	0x0006
        /*0032*/ 	.short	0x0020
        /*0034*/ 	.byte	0x00, 0xf0, 0x11, 0x00


	//----- nvinfo : EIATTR_KPARAM_INFO
	.align		4
.L_19:
        /*0038*/ 	.byte	0x04, 0x17
        /*003a*/ 	.short	(.L_21 - .L_20)
.L_20:
        /*003c*/ 	.word	0x00000000
        /*0040*/ 	.short	0x0005
        /*0042*/ 	.short	0x001c
        /*0044*/ 	.byte	0x00, 0xf0, 0x11, 0x00


	//----- nvinfo : EIATTR_KPARAM_INFO
	.align		4
.L_21:
        /*0048*/ 	.byte	0x04, 0x17
        /*004a*/ 	.short	(.L_23 - .L_22)
.L_22:
        /*004c*/ 	.word	0x00000000
        /*0050*/ 	.short	0x0004
        /*0052*/ 	.short	0x0018
        /*0054*/ 	.byte	0x00, 0xf0, 0x11, 0x00


	//----- nvinfo : EIATTR_KPARAM_INFO
	.align		4
.L_23:
        /*0058*/ 	.byte	0x04, 0x17
        /*005a*/ 	.short	(.L_25 - .L_24)
.L_24:
        /*005c*/ 	.word	0x00000000
        /*0060*/ 	.short	0x0003
        /*0062*/ 	.short	0x0014
        /*0064*/ 	.byte	0x00, 0xf0, 0x11, 0x00


	//----- nvinfo : EIATTR_KPARAM_INFO
	.align		4
.L_25:
        /*0068*/ 	.byte	0x04, 0x17
        /*006a*/ 	.short	(.L_27 - .L_26)
.L_26:
        /*006c*/ 	.word	0x00000000
        /*0070*/ 	.short	0x0002
        /*0072*/ 	.short	0x0010
        /*0074*/ 	.byte	0x00, 0xf0, 0x11, 0x00


	//----- nvinfo : EIATTR_KPARAM_INFO
	.align		4
.L_27:
        /*0078*/ 	.byte	0x04, 0x17
        /*007a*/ 	.short	(.L_29 - .L_28)
.L_28:
        /*007c*/ 	.word	0x00000000
        /*0080*/ 	.short	0x0001
        /*0082*/ 	.short	0x0008
        /*0084*/ 	.byte	0x00, 0xf5, 0x21, 0x00


	//----- nvinfo : EIATTR_KPARAM_INFO
	.align		4
.L_29:
        /*0088*/ 	.byte	0x04, 0x17
        /*008a*/ 	.short	(.L_31 - .L_30)
.L_30:
        /*008c*/ 	.word	0x00000000
        /*0090*/ 	.short	0x0000
        /*0092*/ 	.short	0x0000
        /*0094*/ 	.byte	0x00, 0xf5, 0x21, 0x00


	//----- nvinfo : EIATTR_SPARSE_MMA_MASK
	.align		4
.L_31:
        /*0098*/ 	.byte	0x03, 0x50
        /*009a*/ 	.short	0x0000


	//----- nvinfo : EIATTR_MAXREG_COUNT
	.align		4
        /*009c*/ 	.byte	0x03, 0x1b
        /*009e*/ 	.short	0x00ff


	//----- nvinfo : EIATTR_EXTERNS
	.align		4
        /*00a0*/ 	.byte	0x04, 0x0f
        /*00a2*/ 	.short	(.L_33 - .L_32)


	//   ....[0]....
	.align		4
.L_32:
        /*00a4*/ 	.word	index@(malloc)


	//----- nvinfo : EIATTR_MERCURY_ISA_VERSION
	.align		4
.L_33:
        /*00a8*/ 	.byte	0x03, 0x5f
        /*00aa*/ 	.short	0x0101


	//----- nvinfo : EIATTR_VRC_CTA_INIT_COUNT
	.align		4
        /*00ac*/ 	.byte	0x02, 0x4a
	.zero		1
	.zero		1


	//----- nvinfo : EIATTR_SYSCALL_OFFSETS
	.align		4
        /*00b0*/ 	.byte	0x04, 0x46
        /*00b2*/ 	.short	(.L_35 - .L_34)


	//   ....[0]....
.L_34:
        /*00b4*/ 	.word	0x000000a0


	//   ....[1]....
        /*00b8*/ 	.word	0x00000110


	//----- nvinfo : EIATTR_EXIT_INSTR_OFFSETS
	.align		4
.L_35:
        /*00bc*/ 	.byte	0x04, 0x1c
        /*00be*/ 	.short	(.L_37 - .L_36)


	//   ....[0]....
.L_36:
        /*00c0*/ 	.word	0x00000170


	//   ....[1]....
        /*00c4*/ 	.word	0x00004600


	//----- nvinfo : EIATTR_CRS_STACK_SIZE
	.align		4
.L_37:
        /*00c8*/ 	.byte	0x04, 0x1e
        /*00ca*/ 	.short	(.L_39 - .L_38)
.L_38:
        /*00cc*/ 	.word	0x00000000


	//----- nvinfo : EIATTR_CBANK_PARAM_SIZE
	.align		4
.L_39:
        /*00d0*/ 	.byte	0x03, 0x19
        /*00d2*/ 	.short	0x0030


	//----- nvinfo : EIATTR_PARAM_CBANK
	.align		4
        /*00d4*/ 	.byte	0x04, 0x0a
        /*00d6*/ 	.short	(.L_41 - .L_40)
	.align		4
.L_40:
        /*00d8*/ 	.word	index@(.nv.constant0._Z19apply_affine_smoothPKfS0_fiiiiiPf)
        /*00dc*/ 	.short	0x0380
        /*00de*/ 	.short	0x0030


	//----- nvinfo : EIATTR_SW_WAR
	.align		4
.L_41:
        /*00e0*/ 	.byte	0x04, 0x36
        /*00e2*/ 	.short	(.L_43 - .L_42)
.L_42:
        /*00e4*/ 	.word	0x00000008
.L_43:


//--------------------- .nv.callgraph             --------------------------
	.section	.nv.callgraph,"",@"SHT_CUDA_CALLGRAPH"
	.align	4
	.sectionentsize	8
	.align		4
        /*0000*/ 	.word	0x00000000
	.align		4
        /*0004*/ 	.word	0xffffffff
	.align		4
        /*0008*/ 	.word	index@(_Z19apply_affine_smoothPKfS0_fiiiiiPf)
	.align		4
        /*000c*/ 	.word	index@(malloc)
	.align		4
        /*0010*/ 	.word	0x00000000
	.align		4
        /*0014*/ 	.word	0xfffffffe
	.align		4
        /*0018*/ 	.word	0x00000000
	.align		4
        /*001c*/ 	.word	0xfffffffd
	.align		4
        /*0020*/ 	.word	0x00000000
	.align		4
        /*0024*/ 	.word	0xfffffffc


//--------------------- .nv.constant4             --------------------------
	.section	.nv.constant4,"a",@progbits
	.align	8
	.align		8
.nv.constant4:
        /*0000*/ 	.dword	malloc


//--------------------- .text._Z19apply_affine_smoothPKfS0_fiiiiiPf --------------------------
	.section	.text._Z19apply_affine_smoothPKfS0_fiiiiiPf,"ax",@progbits
	.align	128
        .global         _Z19apply_affine_smoothPKfS0_fiiiiiPf
        .type           _Z19apply_affine_smoothPKfS0_fiiiiiPf,@function
        .size           _Z19apply_affine_smoothPKfS0_fiiiiiPf,(.L_x_71 - _Z19apply_affine_smoothPKfS0_fiiiiiPf)
        .other          _Z19apply_affine_smoothPKfS0_fiiiiiPf,@"STO_CUDA_ENTRY STV_DEFAULT"
_Z19apply_affine_smoothPKfS0_fiiiiiPf:
.text._Z19apply_affine_smoothPKfS0_fiiiiiPf:
[----:B------:R-:W0:Y:S08]  /*0000*/  LDC R1, c[0x0][0x37c] ;  /* 0x0000df00ff017b82 */ /* 0x000e300000000800 */
[----:B------:R-:W1:Y:S01]  /*0010*/  LDC.64 R22, c[0x0][0x398] ;  /* 0x0000e600ff167b82 */ /* 0x000e620000000a00 */
[----:B------:R-:W-:-:S07]  /*0020*/  MOV R2, 0x0 ;  /* 0x0000000000027802 */ /* 0x000fce0000000f00 */
[----:B------:R2:W3:Y:S01]  /*0030*/  LDC.64 R6, c[0x4][R2] ;  /* 0x0100000002067b82 */ /* 0x0004e20000000a00 */
[----:B-1----:R-:W-:-:S04]  /*0040*/  IMAD R22, R23, R22, RZ ;  /* 0x0000001617167224 */ /* 0x002fc800078e02ff */
[----:B------:R-:W-:-:S04]  /*0050*/  IMAD R18, R22, 0xc, RZ ;  /* 0x0000000c16127824 */ /* 0x000fc800078e02ff */
[----:B------:R-:W-:-:S04]  /*0060*/  IMAD.WIDE R18, R18, 0x4, RZ ;  /* 0x0000000412127825 */ /* 0x000fc800078e02ff */
[----:B------:R-:W-:Y:S02]  /*0070*/  IMAD.MOV.U32 R4, RZ, RZ, R18 ;  /* 0x000000ffff047224 */ /* 0x000fe400078e0012 */
[----:B0-23--:R-:W-:-:S07]  /*0080*/  IMAD.MOV.U32 R5, RZ, RZ, R19 ;  /* 0x000000ffff057224 */ /* 0x00dfce00078e0013 */
[----:B------:R-:W-:-:S07]  /*0090*/  LEPC R20, `(.L_x_0) ;  /* 0x000000001014794e */ /* 0x000fce0000000000 */
[----:B------:R-:W-:Y:S05]  /*00a0*/  CALL.ABS.NOINC R6 ;  /* 0x0000000006007343 */ /* 0x000fea0003c00000 */
.L_x_0:
[----:B------:R-:W0:Y:S01]  /*00b0*/  LDC.64 R2, c[0x4][R2] ;  /* 0x0100000002027b82 */ /* 0x000e220000000a00 */
[----:B------:R-:W-:Y:S02]  /*00c0*/  IMAD.MOV.U32 R16, RZ, RZ, R4 ;  /* 0x000000ffff107224 */ /* 0x000fe400078e0004 */
[----:B------:R-:W-:Y:S02]  /*00d0*/  IMAD.MOV.U32 R17, RZ, RZ, R5 ;  /* 0x000000ffff117224 */ /* 0x000fe400078e0005 */
[----:B------:R-:W-:Y:S02]  /*00e0*/  IMAD.MOV.U32 R4, RZ, RZ, R18 ;  /* 0x000000ffff047224 */ /* 0x000fe400078e0012 */
[----:B------:R-:W-:-:S07]  /*00f0*/  IMAD.MOV.U32 R5, RZ, RZ, R19 ;  /* 0x000000ffff057224 */ /* 0x000fce00078e0013 */
[----:B------:R-:W-:-:S07]  /*0100*/  LEPC R20, `(.L_x_1) ;  /* 0x000000001014794e */ /* 0x000fce0000000000 */
[----:B0-----:R-:W-:Y:S05]  /*0110*/  CALL.ABS.NOINC R2 ;  /* 0x0000000002007343 */ /* 0x001fea0003c00000 */
.L_x_1:
[----:B------:R-:W0:Y:S01]  /*0120*/  S2R R0, SR_TID.X ;  /* 0x0000000000007919 */ /* 0x000e220000002100 */
[----:B------:R-:W0:Y:S08]  /*0130*/  S2UR UR4, SR_CTAID.X ;  /* 0x00000000000479c3 */ /* 0x000e300000002500 */
[----:B------:R-:W0:Y:S02]  /*0140*/  LDC R7, c[0x0][0x360] ;  /* 0x0000d800ff077b82 */ /* 0x000e240000000800 */
[----:B0-----:R-:W-:-:S05]  /*0150*/  IMAD R7, R7, UR4, R0 ;  /* 0x0000000407077c24 */ /* 0x001fca000f8e0200 */
[----:B------:R-:W-:-:S13]  /*0160*/  ISETP.GE.AND P0, PT, R7, R22, PT ;  /* 0x000000160700720c */ /* 0x000fda0003f06270 */
[----:B------:R-:W-:Y:S05]  /*0170*/  @P0 EXIT ;  /* 0x000000000000094d */ /* 0x000fea0003800000 */
[----:B------:R-:W0:Y:S01]  /*0180*/  LDC R8, c[0x0][0x39c] ;  /* 0x0000e700ff087b82 */ /* 0x000e220000000800 */
[----:B------:R-:W-:Y:S02]  /*0190*/  CS2R R12, SRZ ;  /* 0x00000000000c7805 */ /* 0x000fe4000001ff00 */
[----:B------:R-:W-:Y:S02]  /*01a0*/  CS2R R78, SRZ ;  /* 0x00000000004e7805 */ /* 0x000fe4000001ff00 */
[----:B------:R-:W-:Y:S02]  /*01b0*/  CS2R R14, SRZ ;  /* 0x00000000000e7805 */ /* 0x000fe4000001ff00 */
[----:B------:R-:W-:Y:S02]  /*01c0*/  CS2R R54, SRZ ;  /* 0x0000000000367805 */ /* 0x000fe4000001ff00 */
[----:B------:R-:W-:Y:S02]  /*01d0*/  CS2R R56, SRZ ;  /* 0x0000000000387805 */ /* 0x000fe4000001ff00 */
[----:B------:R-:W-:-:S02]  /*01e0*/  CS2R R82, SRZ ;  /* 0x0000000000527805 */ /* 0x000fc4000001ff00 */
[----:B------:R-:W-:Y:S01]  /*01f0*/  CS2R R52, SRZ ;  /* 0x0000000000347805 */ /* 0x000fe2000001ff00 */
[----:B------:R-:W1:Y:S01]  /*0200*/  LDC.64 R84, c[0x0][0x358] ;  /* 0x0000d600ff547b82 */ /* 0x000e620000000a00 */
[----:B------:R-:W-:Y:S01]  /*0210*/  IMAD.MOV.U32 R58, RZ, RZ, -0x2d0e5604 ;  /* 0xd2f1a9fcff3a7424 */ /* 0x000fe200078e00ff */
[----:B------:R-:W-:Y:S01]  /*0220*/  CS2R R50, SRZ ;  /* 0x0000000000327805 */ /* 0x000fe2000001ff00 */
[----:B------:R-:W-:Y:S01]  /*0230*/  IMAD.MOV.U32 R59, RZ, RZ, 0x3f50624d ;  /* 0x3f50624dff3b7424 */ /* 0x000fe200078e00ff */
[----:B------:R-:W-:Y:S02]  /*0240*/  CS2R R18, SRZ ;  /* 0x0000000000127805 */ /* 0x000fe4000001ff00 */
[----:B------:R-:W-:Y:S02]  /*0250*/  CS2R R20, SRZ ;  /* 0x0000000000147805 */ /* 0x000fe4000001ff00 */
[----:B------:R-:W-:Y:S01]  /*0260*/  CS2R R24, SRZ ;  /* 0x0000000000187805 */ /* 0x000fe2000001ff00 */
[----:B------:R-:W-:Y:S01]  /*0270*/  IMAD.MOV.U32 R60, RZ, RZ, -0x2d0e5604 ;  /* 0xd2f1a9fcff3c7424 */ /* 0x000fe200078e00ff */
[----:B------:R-:W-:Y:S01]  /*0280*/  CS2R R26, SRZ ;  /* 0x00000000001a7805 */ /* 0x000fe2000001ff00 */
[----:B------:R-:W-:Y:S01]  /*0290*/  IMAD.MOV.U32 R61, RZ, RZ, 0x3f50624d ;  /* 0x3f50624dff3d7424 */ /* 0x000fe200078e00ff */
[----:B------:R-:W-:-:S02]  /*02a0*/  CS2R R28, SRZ ;  /* 0x00000000001c7805 */ /* 0x000fc4000001ff00 */
[----:B------:R-:W-:Y:S02]  /*02b0*/  CS2R R30, SRZ ;  /* 0x00000000001e7805 */ /* 0x000fe4000001ff00 */
[----:B------:R-:W-:Y:S02]  /*02c0*/  CS2R R32, SRZ ;  /* 0x0000000000207805 */ /* 0x000fe4000001ff00 */
[----:B------:R-:W-:Y:S02]  /*02d0*/  CS2R R34, SRZ ;  /* 0x0000000000227805 */ /* 0x000fe4000001ff00 */
[----:B------:R-:W-:Y:S02]  /*02e0*/  CS2R R36, SRZ ;  /* 0x0000000000247805 */ /* 0x000fe4000001ff00 */
[----:B------:R-:W-:Y:S02]  /*02f0*/  CS2R R38, SRZ ;  /* 0x0000000000267805 */ /* 0x000fe4000001ff00 */
[----:B0-----:R-:W-:-:S02]  /*0300*/  IABS R9, R8 ;  /* 0x0000000800097213 */ /* 0x001fc40000000000 */
[----:B------:R-:W-:Y:S02]  /*0310*/  CS2R R40, SRZ ;  /* 0x0000000000287805 */ /* 0x000fe4000001ff00 */
[----:B------:R-:W-:Y:S02]  /*0320*/  CS2R R42, SRZ ;  /* 0x00000000002a7805 */ /* 0x000fe4000001ff00 */
[----:B------:R-:W-:Y:S01]  /*0330*/  CS2R R44, SRZ ;  /* 0x00000000002c7805 */ /* 0x000fe2000001ff00 */
[----:B------:R-:W0:Y:S01]  /*0340*/  I2F.RP R0, R9 ;  /* 0x0000000900007306 */ /* 0x000e220000209400 */
[----:B------:R-:W-:Y:S02]  /*0350*/  CS2R R46, SRZ ;  /* 0x00000000002e7805 */ /* 0x000fe4000001ff00 */
[----:B------:R-:W-:-:S05]  /*0360*/  CS2R R48, SRZ ;  /* 0x0000000000307805 */ /* 0x000fca000001ff00 */
[----:B0-----:R-:W0:Y:S02]  /*0370*/  MUFU.RCP R0, R0 ;  /* 0x0000000000007308 */ /* 0x001e240000001000 */
[----:B0-----:R-:W-:-:S06]  /*0380*/  VIADD R2, R0, 0xffffffe ;  /* 0x0ffffffe00027836 */ /* 0x001fcc0000000000 */
[----:B------:R0:W2:Y:S02]  /*0390*/  F2I.FTZ.U32.TRUNC.NTZ R3, R2 ;  /* 0x0000000200037305 */ /* 0x0000a4000021f000 */
[----:B0-----:R-:W-:Y:S02]  /*03a0*/  IMAD.MOV.U32 R2, RZ, RZ, RZ ;  /* 0x000000ffff027224 */ /* 0x001fe400078e00ff */
[----:B--2---:R-:W-:-:S04]  /*03b0*/  IMAD.MOV R6, RZ, RZ, -R3 ;  /* 0x000000ffff067224 */ /* 0x004fc800078e0a03 */
[----:B------:R-:W-:Y:S01]  /*03c0*/  IMAD R11, R6, R9, RZ ;  /* 0x00000009060b7224 */ /* 0x000fe200078e02ff */
[----:B------:R-:W-:-:S03]  /*03d0*/  IABS R6, R7 ;  /* 0x0000000700067213 */ /* 0x000fc60000000000 */
[----:B------:R-:W-:Y:S01]  /*03e0*/  IMAD.HI.U32 R3, R3, R11, R2 ;  /* 0x0000000b03037227 */ /* 0x000fe200078e0002 */
[----:B------:R-:W-:-:S03]  /*03f0*/  CS2R R10, SRZ ;  /* 0x00000000000a7805 */ /* 0x000fc6000001ff00 */
[----:B------:R-:W-:Y:S02]  /*0400*/  IMAD.MOV.U32 R2, RZ, RZ, -0x2d0e5604 ;  /* 0xd2f1a9fcff027424 */ /* 0x000fe400078e00ff */
[----:B------:R-:W-:-:S04]  /*0410*/  IMAD.HI.U32 R77, R3, R6, RZ ;  /* 0x00000006034d7227 */ /* 0x000fc800078e00ff */
[----:B------:R-:W-:Y:S02]  /*0420*/  IMAD.MOV R0, RZ, RZ, -R77 ;  /* 0x000000ffff007224 */ /* 0x000fe400078e0a4d */
[----:B------:R-:W-:Y:S02]  /*0430*/  IMAD.MOV.U32 R3, RZ, RZ, 0x3f50624d ;  /* 0x3f50624dff037424 */ /* 0x000fe400078e00ff */
[----:B------:R-:W-:-:S05]  /*0440*/  IMAD R0, R9, R0, R6 ;  /* 0x0000000009007224 */ /* 0x000fca00078e0206 */
[----:B------:R-:W-:-:S13]  /*0450*/  ISETP.GT.U32.AND P1, PT, R9, R0, PT ;  /* 0x000000000900720c */ /* 0x000fda0003f24070 */
[----:B------:R-:W-:Y:S02]  /*0460*/  @!P1 IMAD.IADD R0, R0, 0x1, -R9 ;  /* 0x0000000100009824 */ /* 0x000fe400078e0a09 */
[----:B------:R-:W-:Y:S01]  /*0470*/  @!P1 VIADD R77, R77, 0x1 ;  /* 0x000000014d4d9836 */ /* 0x000fe20000000000 */
[----:B------:R-:W-:Y:S02]  /*0480*/  ISETP.NE.AND P1, PT, R8, RZ, PT ;  /* 0x000000ff0800720c */ /* 0x000fe40003f25270 */
[----:B------:R-:W-:Y:S02]  /*0490*/  ISETP.GE.U32.AND P0, PT, R0, R9, PT ;  /* 0x000000090000720c */ /* 0x000fe40003f06070 */
[----:B------:R-:W-:-:S04]  /*04a0*/  LOP3.LUT R0, R7, R8, RZ, 0x3c, !PT ;  /* 0x0000000807007212 */ /* 0x000fc800078e3cff */
[----:B------:R-:W-:Y:S02]  /*04b0*/  ISETP.GE.AND P2, PT, R0, RZ, PT ;  /* 0x000000ff0000720c */ /* 0x000fe40003f46270 */
[----:B------:R-:W0:Y:S05]  /*04c0*/  LDC R0, c[0x0][0x394] ;  /* 0x0000e500ff007b82 */ /* 0x000e2a0000000800 */
[----:B------:R-:W-:-:S06]  /*04d0*/  @P0 VIADD R77, R77, 0x1 ;  /* 0x000000014d4d0836 */ /* 0x000fcc0000000000 */
[----:B------:R-:W-:Y:S01]  /*04e0*/  @!P2 IMAD.MOV R77, RZ, RZ, -R77 ;  /* 0x000000ffff4da224 */ /* 0x000fe200078e0a4d */
[----:B------:R-:W-:-:S05]  /*04f0*/  @!P1 LOP3.LUT R77, RZ, R8, RZ, 0x33, !PT ;  /* 0x00000008ff4d9212 */ /* 0x000fca00078e33ff */
[----:B------:R-:W-:-:S04]  /*0500*/  IMAD.MOV R6, RZ, RZ, -R77 ;  /* 0x000000ffff067224 */ /* 0x000fc800078e0a4d */
[----:B------:R-:W-:Y:S01]  /*0510*/  IMAD R6, R8, R6, R7 ;  /* 0x0000000608067224 */ /* 0x000fe200078e0207 */
[----:B------:R-:W-:Y:S02]  /*0520*/  CS2R R8, SRZ ;  /* 0x0000000000087805 */ /* 0x000fe4000001ff00 */
[C---:B0-----:R-:W-:Y:S01]  /*0530*/  ISETP.GE.AND P0, PT, R0.reuse, RZ, PT ;  /* 0x000000ff0000720c */ /* 0x041fe20003f06270 */
[----:B------:R-:W-:-:S05]  /*0540*/  VIADD R0, R0, 0xffffffff ;  /* 0xffffffff00007836 */ /* 0x000fca0000000000 */
[----:B------:R-:W-:-:S04]  /*0550*/  LEA.HI R0, R0, R0, RZ, 0x1 ;  /* 0x0000000000007211 */ /* 0x000fc800078f08ff */
[----:B------:R-:W-:-:S05]  /*0560*/  SHF.R.S32.HI R0, RZ, 0x1, R0 ;  /* 0x00000001ff007819 */ /* 0x000fca0000011400 */
[----:B------:R-:W-:Y:S01]  /*0570*/  IMAD.MOV R23, RZ, RZ, -R0 ;  /* 0x000000ffff177224 */ /* 0x000fe200078e0a00 */
[----:B-1----:R-:W-:Y:S06]  /*0580*/  @!P0 BRA `(.L_x_2) ;  /* 0x0000000800408947 */ /* 0x002fec0003800000 */
[----:B------:R-:W-:Y:S01]  /*0590*/  BSSY.RECONVERGENT B0, `(.L_x_2) ;  /* 0x000008f000007945 */ /* 0x000fe20003800200 */
[----:B------:R-:W-:Y:S01]  /*05a0*/  IMAD.MOV.U32 R76, RZ, RZ, R23 ;  /* 0x000000ffff4c7224 */ /* 0x000fe200078e0017 */
[----:B------:R-:W-:Y:S01]  /*05b0*/  CS2R R26, SRZ ;  /* 0x00000000001a7805 */ /* 0x000fe2000001ff00 */
[----:B------:R-:W-:Y:S01]  /*05c0*/  IMAD.MOV.U32 R2, RZ, RZ, -0x2d0e5604 ;  /* 0xd2f1a9fcff027424 */ /* 0x000fe200078e00ff */
[----:B------:R-:W-:Y:S01]  /*05d0*/  CS2R R28, SRZ ;  /* 0x00000000001c7805 */ /* 0x000fe2000001ff00 */
[----:B------:R-:W-:Y:S01]  /*05e0*/  IMAD.MOV.U32 R3, RZ, RZ, 0x3f50624d ;  /* 0x3f50624dff037424 */ /* 0x000fe200078e00ff */
[----:B------:R-:W-:Y:S02]  /*05f0*/  CS2R R30, SRZ ;  /* 0x00000000001e7805 */ /* 0x000fe4000001ff00 */
[----:B------:R-:W-:Y:S02]  /*0600*/  CS2R R32, SRZ ;  /* 0x0000000000207805 */ /* 0x000fe4000001ff00 */
[----:B------:R-:W-:-:S02]  /*0610*/  CS2R R34, SRZ ;  /* 0x0000000000227805 */ /* 0x000fc4000001ff00 */
[----:B------:R-:W-:Y:S02]  /*0620*/  CS2R R36, SRZ ;  /* 0x0000000000247805 */ /* 0x000fe4000001ff00 */
[----:B------:R-:W-:Y:S02]  /*0630*/  CS2R R38, SRZ ;  /* 0x0000000000267805 */ /* 0x000fe4000001ff00 */
[----:B------:R-:W-:Y:S02]  /*0640*/  CS2R R40, SRZ ;  /* 0x0000000000287805 */ /* 0x000fe4000001ff00 */
        /* <DEDUP_REMOVED lines=16> */
[----:B------:R-:W-:-:S07]  /*0750*/  CS2R R24, SRZ ;  /* 0x0000000000187805 */ /* 0x000fce000001ff00 */
.L_x_7:
[----:B------:R-:W0:Y:S01]  /*0760*/  LDCU UR4, c[0x0][0x398] ;  /* 0x00007300ff0477ac */ /* 0x000e220008000800 */
[----:B------:R-:W-:Y:S01]  /*0770*/  IMAD.IADD R106, R77, 0x1, R76 ;  /* 0x000000014d6a7824 */ /* 0x000fe200078e024c */
[----:B------:R-:W-:Y:S01]  /*0780*/  IABS R63, R0 ;  /* 0x00000000003f7213 */ /* 0x000fe20000000000 */
[----:B------:R-:W-:Y:S01]  /*0790*/  BSSY.RECONVERGENT B1, `(.L_x_3) ;  /* 0x000006d000017945 */ /* 0x000fe20003800200 */
[----:B------:R-:W-:Y:S02]  /*07a0*/  IMAD.MOV.U32 R107, RZ, RZ, R23 ;  /* 0x000000ffff6b7224 */ /* 0x000fe400078e0017 */
[C---:B------:R-:W-:Y:S01]  /*07b0*/  ISETP.NE.AND P2, PT, R76.reuse, R63, PT ;  /* 0x0000003f4c00720c */ /* 0x040fe20003f45270 */
[----:B------:R-:W-:Y:S01]  /*07c0*/  VIADD R76, R76, 0x1 ;  /* 0x000000014c4c7836 */ /* 0x000fe20000000000 */
[----:B0-----:R-:W-:-:S04]  /*07d0*/  ISETP.GE.AND P0, PT, R106, UR4, PT ;  /* 0x000000046a007c0c */ /* 0x001fc8000bf06270 */
[----:B------:R-:W-:-:S13]  /*07e0*/  ISETP.GT.AND P0, PT, R106, -0x1, !P0 ;  /* 0xffffffff6a00780c */ /* 0x000fda0004704270 */
.L_x_6:
[----:B------:R-:W0:Y:S01]  /*07f0*/  LDC R62, c[0x0][0x39c] ;  /* 0x0000e700ff3e7b82 */ /* 0x000e220000000800 */
[----:B------:R-:W-:Y:S01]  /*0800*/  IMAD.IADD R69, R6, 0x1, R107 ;  /* 0x0000000106457824 */ /* 0x000fe200078e026b */
[----:B------:R-:W-:Y:S01]  /*0810*/  IABS R64, R0 ;  /* 0x0000000000407213 */ /* 0x000fe20000000000 */
[----:B------:R-:W-:Y:S03]  /*0820*/  BSSY.RECONVERGENT B2, `(.L_x_4) ;  /* 0x0000061000027945 */ /* 0x000fe60003800200 */
[----:B------:R-:W-:Y:S02]  /*0830*/  ISETP.NE.AND P3, PT, R107, R64, PT ;  /* 0x000000406b00720c */ /* 0x000fe40003f65270 */
[----:B0-----:R-:W-:-:S04]  /*0840*/  ISETP.GE.AND P1, PT, R69, R62, PT ;  /* 0x0000003e4500720c */ /* 0x001fc80003f26270 */
[----:B------:R-:W-:-:S04]  /*0850*/  ISETP.GT.AND P1, PT, R69, -0x1, !P1 ;  /* 0xffffffff4500780c */ /* 0x000fc80004f24270 */
[----:B------:R-:W-:-:S13]  /*0860*/  PLOP3.LUT P1, PT, P1, P0, PT, 0x80, 0x8 ;  /* 0x000000000008781c */ /* 0x000fda0000f21070 */
[----:B------:R-:W-:Y:S05]  /*0870*/  @!P1 BRA `(.L_x_5) ;  /* 0x00000004006c9947 */ /* 0x000fea0003800000 */
[----:B------:R-:W0:Y:S01]  /*0880*/  LDC.64 R72, c[0x0][0x388] ;  /* 0x0000e200ff487b82 */ /* 0x000e220000000a00 */
[----:B------:R-:W-:Y:S01]  /*0890*/  IMAD R69, R106, R62, R69 ;  /* 0x0000003e6a457224 */ /* 0x000fe200078e0245 */
[----:B------:R-:W-:Y:S02]  /*08a0*/  R2UR UR4, R84 ;  /* 0x00000000540472ca */ /* 0x000fe400000e0000 */
[C---:B------:R-:W-:Y:S01]  /*08b0*/  R2UR UR5, R85.reuse ;  /* 0x00000000550572ca */ /* 0x040fe200000e0000 */
[--C-:B------:R-:W-:Y:S01]  /*08c0*/  IMAD R71, R22, 0x2, R69.reuse ;  /* 0x0000000216477824 */ /* 0x100fe200078e0245 */
[----:B------:R-:W-:Y:S01]  /*08d0*/  R2UR UR6, R84 ;  /* 0x00000000540672ca */ /* 0x000fe200000e0000 */
[----:B------:R-:W-:Y:S01]  /*08e0*/  IMAD R103, R22, 0x2, R69 ;  /* 0x0000000216677824 */ /* 0x000fe200078e0245 */
[----:B------:R-:W1:Y:S01]  /*08f0*/  LDC.64 R112, c[0x0][0x380] ;  /* 0x0000e000ff707b82 */ /* 0x000e620000000a00 */
[----:B------:R-:W-:Y:S02]  /*0900*/  R2UR UR7, R85 ;  /* 0x00000000550772ca */ /* 0x000fe400000e0000 */
[----:B------:R-:W-:-:S02]  /*0910*/  R2UR UR8, R84 ;  /* 0x00000000540872ca */ /* 0x000fc400000e0000 */
[C---:B------:R-:W-:Y:S02]  /*0920*/  R2UR UR9, R85.reuse ;  /* 0x00000000550972ca */ /* 0x040fe400000e0000 */
[----:B------:R-:W-:Y:S02]  /*0930*/  R2UR UR10, R84 ;  /* 0x00000000540a72ca */ /* 0x000fe400000e0000 */
[----:B------:R-:W-:Y:S01]  /*0940*/  R2UR UR11, R85 ;  /* 0x00000000550b72ca */ /* 0x000fe200000e0000 */
[----:B0-----:R-:W-:-:S04]  /*0950*/  IMAD.WIDE R64, R71, 0x4, R72 ;  /* 0x0000000447407825 */ /* 0x001fc800078e0248 */
[C---:B------:R-:W-:Y:S01]  /*0960*/  IMAD.WIDE R62, R69.reuse, 0x4, R72 ;  /* 0x00000004453e7825 */ /* 0x040fe200078e0248 */
[----:B------:R-:W2:Y:S03]  /*0970*/  LDG.E R110, desc[UR4][R64.64] ;  /* 0x00000004406e7981 */ /* 0x000ea6000c1e1900 */
[----:B-1----:R-:W-:Y:S01]  /*0980*/  IMAD.WIDE R66, R69, 0x4, R112 ;  /* 0x0000000445427825 */ /* 0x002fe200078e0270 */
[----:B------:R-:W3:Y:S03]  /*0990*/  LDG.E R109, desc[UR6][R62.64] ;  /* 0x000000063e6d7981 */ /* 0x000ee6000c1e1900 */
[----:B------:R-:W-:Y:S01]  /*09a0*/  IMAD.IADD R71, R71, 0x1, -R22 ;  /* 0x0000000147477824 */ /* 0x000fe200078e0a16 */
[----:B------:R0:W4:Y:S01]  /*09b0*/  LDG.E R108, desc[UR10][R66.64] ;  /* 0x0000000a426c7981 */ /* 0x000122000c1e1900 */
[----:B------:R-:W-:-:S04]  /*09c0*/  IMAD.WIDE R102, R103, 0x4, R112 ;  /* 0x0000000467667825 */ /* 0x000fc800078e0270 */
[C---:B------:R-:W-:Y:S02]  /*09d0*/  IMAD.WIDE R112, R71.reuse, 0x4, R112 ;  /* 0x0000000447707825 */ /* 0x040fe400078e0270 */
[----:B------:R-:W5:Y:S02]  /*09e0*/  LDG.E R102, desc[UR8][R102.64] ;  /* 0x0000000866667981 */ /* 0x000f64000c1e1900 */
[----:B------:R-:W-:Y:S02]  /*09f0*/  IMAD.WIDE R72, R71, 0x4, R72 ;  /* 0x0000000447487825 */ /* 0x000fe400078e0248 */
[----:B------:R-:W4:Y:S04]  /*0a00*/  LDG.E R112, desc[UR4][R112.64] ;  /* 0x0000000470707981 */ /* 0x000f28000c1e1900 */
[----:B------:R4:W4:Y:S01]  /*0a10*/  LDG.E R111, desc[UR4][R72.64] ;  /* 0x00000004486f7981 */ /* 0x000922000c1e1900 */
[----:B------:R-:W-:Y:S01]  /*0a20*/  DADD R8, R8, 1 ;  /* 0x3ff0000008087429 */ /* 0x000fe20000000000 */
[C---:B--2---:R-:W-:Y:S01]  /*0a30*/  FMUL R74, R110.reuse, R110 ;  /* 0x0000006e6e4a7220 */ /* 0x044fe20000400000 */
[----:B0-----:R-:W0:Y:S08]  /*0a40*/  F2F.F64.F32 R66, R110 ;  /* 0x0000006e00427310 */ /* 0x001e300000201800 */
[----:B---3--:R-:W1:Y:S08]  /*0a50*/  F2F.F64.F32 R62, R109 ;  /* 0x0000006d003e7310 */ /* 0x008e700000201800 */
[----:B------:R-:W2:Y:S08]  /*0a60*/  F2F.F64.F32 R74, R74 ;  /* 0x0000004a004a7310 */ /* 0x000eb00000201800 */
[----:B------:R-:W3:Y:S01]  /*0a70*/  F2F.F64.F32 R104, R110 ;  /* 0x0000006e00687310 */ /* 0x000ee20000201800 */
[CC--:B-----5:R-:W-:Y:S01]  /*0a80*/  FMUL R88, R110.reuse, R102.reuse ;  /* 0x000000666e587220 */ /* 0x0e0fe20000400000 */
[C---:B------:R-:W-:Y:S01]  /*0a90*/  FMUL R90, R109.reuse, R102 ;  /* 0x000000666d5a7220 */ /* 0x040fe20000400000 */
[----:B0-----:R-:W-:Y:S01]  /*0aa0*/  DADD R78, R78, R66 ;  /* 0x000000004e4e7229 */ /* 0x001fe20000000042 */
[CC--:B------:R-:W-:Y:S01]  /*0ab0*/  FMUL R68, R109.reuse, R109.reuse ;  /* 0x0000006d6d447220 */ /* 0x0c0fe20000400000 */
[----:B-1----:R-:W-:Y:S01]  /*0ac0*/  DADD R14, R14, R62 ;  /* 0x000000000e0e7229 */ /* 0x002fe2000000003e */
[-C--:B----4-:R-:W-:Y:S01]  /*0ad0*/  FMUL R72, R109, R108.reuse ;  /* 0x0000006c6d487220 */ /* 0x090fe20000400000 */
[----:B--2---:R-:W-:Y:S01]  /*0ae0*/  DADD R60, R60, R74 ;  /* 0x000000003c3c7229 */ /* 0x004fe2000000004a */
[----:B------:R0:W-:Y:S01]  /*0af0*/  F2F.F64.F32 R70, R102 ;  /* 0x0000006600467310 */ /* 0x0001e20000201800 */
[----:B------:R-:W-:Y:S01]  /*0b00*/  DADD R10, R10, R62 ;  /* 0x000000000a0a7229 */ /* 0x000fe2000000003e */
[C---:B------:R-:W-:Y:S01]  /*0b10*/  FMUL R86, R110.reuse, R109 ;  /* 0x0000006d6e567220 */ /* 0x040fe20000400000 */
[C---:B------:R-:W-:Y:S01]  /*0b20*/  FMUL R94, R110.reuse, R108 ;  /* 0x0000006c6e5e7220 */ /* 0x040fe20000400000 */
[CC--:B------:R-:W-:Y:S01]  /*0b30*/  FMUL R96, R110.reuse, R111.reuse ;  /* 0x0000006f6e607220 */ /* 0x0c0fe20000400000 */
[C---:B------:R-:W-:Y:S01]  /*0b40*/  FMUL R98, R111.reuse, R111 ;  /* 0x0000006f6f627220 */ /* 0x040fe20000400000 */
[C---:B------:R-:W-:Y:S01]  /*0b50*/  FMUL R100, R111.reuse, R109 ;  /* 0x0000006d6f647220 */ /* 0x040fe20000400000 */
[C---:B------:R-:W-:Y:S01]  /*0b60*/  FMUL R66, R111.reuse, R112 ;  /* 0x000000706f427220 */ /* 0x040fe20000400000 */
[----:B0-----:R-:W-:Y:S01]  /*0b70*/  FMUL R102, R111, R102 ;  /* 0x000000666f667220 */ /* 0x001fe20000400000 */
[----:B------:R-:W-:Y:S01]  /*0b80*/  FMUL R74, R109, R112 ;  /* 0x000000706d4a7220 */ /* 0x000fe20000400000 */
[----:B------:R-:W-:Y:S01]  /*0b90*/  FMUL R62, R111, R108 ;  /* 0x0000006c6f3e7220 */ /* 0x000fe20000400000 */
[----:B------:R-:W-:Y:S01]  /*0ba0*/  FMUL R110, R110, R112 ;  /* 0x000000706e6e7220 */ /* 0x000fe20000400000 */
[----:B---3--:R-:W-:Y:S01]  /*0bb0*/  DADD R18, R18, R104 ;  /* 0x0000000012127229 */ /* 0x008fe20000000068 */
[----:B------:R-:W-:Y:S08]  /*0bc0*/  F2F.F64.F32 R64, R108 ;  /* 0x0000006c00407310 */ /* 0x000ff00000201800 */
[----:B------:R-:W-:Y:S08]  /*0bd0*/  F2F.F64.F32 R68, R68 ;  /* 0x0000004400447310 */ /* 0x000ff00000201800 */
[----:B------:R-:W-:Y:S08]  /*0be0*/  F2F.F64.F32 R72, R72 ;  /* 0x0000004800487310 */ /* 0x000ff00000201800 */
[----:B------:R-:W0:Y:S08]  /*0bf0*/  F2F.F64.F32 R80, R111 ;  /* 0x0000006f00507310 */ /* 0x000e300000201800 */
[----:B------:R-:W-:Y:S08]  /*0c00*/  F2F.F64.F32 R86, R86 ;  /* 0x0000005600567310 */ /* 0x000ff00000201800 */
[----:B------:R-:W-:Y:S08]  /*0c10*/  F2F.F64.F32 R88, R88 ;  /* 0x0000005800587310 */ /* 0x000ff00000201800 */
[----:B------:R-:W-:Y:S08]  /*0c20*/  F2F.F64.F32 R90, R90 ;  /* 0x0000005a005a7310 */ /* 0x000ff00000201800 */
[----:B------:R-:W-:Y:S08]  /*0c30*/  F2F.F64.F32 R92, R112 ;  /* 0x00000070005c7310 */ /* 0x000ff00000201800 */
[----:B------:R-:W-:Y:S08]  /*0c40*/  F2F.F64.F32 R94, R94 ;  /* 0x0000005e005e7310 */ /* 0x000ff00000201800 */
[----:B------:R-:W1:Y:S08]  /*0c50*/  F2F.F64.F32 R96, R96 ;  /* 0x0000006000607310 */ /* 0x000e700000201800 */
[----:B------:R-:W2:Y:S08]  /*0c60*/  F2F.F64.F32 R98, R98 ;  /* 0x0000006200627310 */ /* 0x000eb00000201800 */
[----:B------:R-:W3:Y:S08]  /*0c70*/  F2F.F64.F32 R100, R100 ;  /* 0x0000006400647310 */ /* 0x000ef00000201800 */
[----:B------:R-:W4:Y:S08]  /*0c80*/  F2F.F64.F32 R102, R102 ;  /* 0x0000006600667310 */ /* 0x000f300000201800 */
[----:B------:R-:W5:Y:S08]  /*0c90*/  F2F.F64.F32 R104, R110 ;  /* 0x0000006e00687310 */ /* 0x000f700000201800 */
[----:B------:R-:W5:Y:S08]  /*0ca0*/  F2F.F64.F32 R66, R66 ;  /* 0x0000004200427310 */ /* 0x000f700000201800 */
[----:B------:R-:W5:Y:S08]  /*0cb0*/  F2F.F64.F32 R74, R74 ;  /* 0x0000004a004a7310 */ /* 0x000f700000201800 */
[----:B------:R-:W5:Y:S01]  /*0cc0*/  F2F.F64.F32 R62, R62 ;  /* 0x0000003e003e7310 */ /* 0x000f620000201800 */
[----:B0-----:R-:W-:-:S02]  /*0cd0*/  DADD R82, R82, R80 ;  /* 0x0000000052527229 */ /* 0x001fc40000000050 */
[----:B------:R-:W-:Y:S02]  /*0ce0*/  DADD R12, R12, R80 ;  /* 0x000000000c0c7229 */ /* 0x000fe40000000050 */
[--C-:B-1----:R-:W-:Y:S02]  /*0cf0*/  DADD R24, R24, R96.reuse ;  /* 0x0000000018187229 */ /* 0x102fe40000000060 */
[----:B------:R-:W-:Y:S02]  /*0d00*/  DADD R50, R50, R96 ;  /* 0x0000000032327229 */ /* 0x000fe40000000060 */
[----:B--2---:R-:W-:Y:S02]  /*0d10*/  DADD R58, R58, R98 ;  /* 0x000000003a3a7229 */ /* 0x004fe40000000062 */
[----:B------:R-:W-:Y:S02]  /*0d20*/  DADD R2, R2, R68 ;  /* 0x0000000002027229 */ /* 0x000fe40000000044 */
[----:B------:R-:W-:-:S02]  /*0d30*/  DADD R20, R20, R86 ;  /* 0x0000000014147229 */ /* 0x000fc40000000056 */
[----:B------:R-:W-:Y:S02]  /*0d40*/  DADD R56, R56, R86 ;  /* 0x0000000038387229 */ /* 0x000fe40000000056 */
[--C-:B---3--:R-:W-:Y:S02]  /*0d50*/  DADD R52, R52, R100.reuse ;  /* 0x0000000034347229 */ /* 0x108fe40000000064 */
[----:B------:R-:W-:Y:S02]  /*0d60*/  DADD R54, R54, R100 ;  /* 0x0000000036367229 */ /* 0x000fe40000000064 */
[----:B------:R-:W-:Y:S02]  /*0d70*/  DADD R42, R42, R70 ;  /* 0x000000002a2a7229 */ /* 0x000fe40000000046 */
[----:B------:R-:W-:Y:S02]  /*0d80*/  DADD R48, R48, R88 ;  /* 0x0000000030307229 */ /* 0x000fe40000000058 */
[----:B------:R-:W-:-:S02]  /*0d90*/  DADD R44, R44, R90 ;  /* 0x000000002c2c7229 */ /* 0x000fc4000000005a */
[----:B----4-:R-:W-:Y:S02]  /*0da0*/  DADD R46, R46, R102 ;  /* 0x000000002e2e7229 */ /* 0x010fe40000000066 */
[----:B------:R-:W-:Y:S02]  /*0db0*/  DADD R34, R34, R92 ;  /* 0x0000000022227229 */ /* 0x000fe4000000005c */
[----:B-----5:R-:W-:Y:S02]  /*0dc0*/  DADD R40, R40, R104 ;  /* 0x0000000028287229 */ /* 0x020fe40000000068 */
[----:B------:R-:W-:Y:S02]  /*0dd0*/  DADD R38, R38, R66 ;  /* 0x0000000026267229 */ /* 0x000fe40000000042 */
[----:B------:R-:W-:Y:S02]  /*0de0*/  DADD R36, R36, R74 ;  /* 0x0000000024247229 */ /* 0x000fe4000000004a */
[----:B------:R-:W-:-:S02]  /*0df0*/  DADD R26, R26, R64 ;  /* 0x000000001a1a7229 */ /* 0x000fc40000000040 */
[----:B------:R-:W-:Y:S02]  /*0e00*/  DADD R28, R28, R72 ;  /* 0x000000001c1c7229 */ /* 0x000fe40000000048 */
[----:B------:R-:W-:Y:S02]  /*0e10*/  DADD R32, R32, R94 ;  /* 0x0000000020207229 */ /* 0x000fe4000000005e */
[----:B------:R-:W-:-:S11]  /*0e20*/  DADD R30, R30, R62 ;  /* 0x000000001e1e7229 */ /* 0x000fd6000000003e */
.L_x_5:
[----:B------:R-:W-:Y:S05]  /*0e30*/  BSYNC.RECONVERGENT B2 ;  /* 0x0000000000027941 */ /* 0x000fea0003800200 */
.L_x_4:
[----:B------:R-:W-:Y:S01]  /*0e40*/  IADD3 R107, PT, PT, R107, 0x1, RZ ;  /* 0x000000016b6b7810 */ /* 0x000fe20007ffe0ff */
[----:B------:R-:W-:Y:S06]  /*0e50*/  @P3 BRA `(.L_x_6) ;  /* 0xfffffff800643947 */ /* 0x000fec000383ffff */
[----:B------:R-:W-:Y:S05]  /*0e60*/  BSYNC.RECONVERGENT B1 ;  /* 0x0000000000017941 */ /* 0x000fea0003800200 */
.L_x_3:
[----:B------:R-:W-:Y:S05]  /*0e70*/  @P2 BRA `(.L_x_7) ;  /* 0xfffffff800382947 */ /* 0x000fea000383ffff */
[----:B------:R-:W-:Y:S05]  /*0e80*/  BSYNC.RECONVERGENT B0 ;  /* 0x0000000000007941 */ /* 0x000fea0003800200 */
.L_x_2:
[----:B------:R-:W-:Y:S01]  /*0e90*/  DMUL R66, R60, R14 ;  /* 0x0000000e3c427228 */ /* 0x000fe20000000000 */
[----:B------:R-:W-:Y:S01]  /*0ea0*/  UMOV UR4, 0xe826d695 ;  /* 0xe826d69500047882 */ /* 0x000fe20000000000 */
[----:B------:R-:W-:Y:S01]  /*0eb0*/  DMUL R80, R50, R54 ;  /* 0x0000003632507228 */ /* 0x000fe20000000000 */
[----:B------:R-:W-:Y:S01]  /*0ec0*/  UMOV UR5, 0x3e112e0b ;  /* 0x3e112e0b00057882 */ /* 0x000fe20000000000 */
[C---:B------:R-:W-:Y:S01]  /*0ed0*/  DMUL R64, R60.reuse, R2 ;  /* 0x000000023c407228 */ /* 0x040fe20000000000 */
[----:B------:R-:W-:Y:S01]  /*0ee0*/  BSSY.RECONVERGENT B0, `(.L_x_8) ;  /* 0x00000c0000007945 */ /* 0x000fe20003800200 */
[----:B------:R-:W-:Y:S01]  /*0ef0*/  DMUL R86, R60, R54 ;  /* 0x000000363c567228 */ /* 0x000fe20000000000 */
[----:B------:R-:W-:Y:S01]  /*0f00*/  CS2R R114, SRZ ;  /* 0x0000000000727805 */ /* 0x000fe2000001ff00 */
[----:B------:R-:W-:Y:S01]  /*0f10*/  DMUL R90, R66, R10 ;  /* 0x0000000a425a7228 */ /* 0x000fe20000000000 */
[----:B------:R-:W-:Y:S01]  /*0f20*/  CS2R R116, SRZ ;  /* 0x0000000000747805 */ /* 0x000fe2000001ff00 */
[----:B------:R-:W-:-:S02]  /*0f30*/  DMUL R102, R50, R2 ;  /* 0x0000000232667228 */ /* 0x000fc40000000000 */
[----:B------:R-:W-:Y:S02]  /*0f40*/  DMUL R62, R60, R52 ;  /* 0x000000343c3e7228 */ /* 0x000fe40000000000 */
[----:B------:R-:W-:Y:S02]  /*0f50*/  DMUL R74, R80, R10 ;  /* 0x0000000a504a7228 */ /* 0x000fe40000000000 */
[----:B------:R-:W-:Y:S02]  /*0f60*/  DMUL R70, R50, R14 ;  /* 0x0000000e32467228 */ /* 0x000fe40000000000 */
[C---:B------:R-:W-:Y:S02]  /*0f70*/  DFMA R90, R64.reuse, R8, -R90 ;  /* 0x00000008405a722b */ /* 0x040fe4000000085a */
[----:B------:R-:W-:Y:S02]  /*0f80*/  DMUL R92, R64, R12 ;  /* 0x0000000c405c7228 */ /* 0x000fe40000000000 */
[----:B------:R-:W-:-:S02]  /*0f90*/  DMUL R68, R60, R82 ;  /* 0x000000523c447228 */ /* 0x000fc40000000000 */
[-C--:B------:R-:W-:Y:S02]  /*0fa0*/  DMUL R64, R86, R8.reuse ;  /* 0x0000000856407228 */ /* 0x080fe40000000000 */
[----:B------:R-:W-:Y:S02]  /*0fb0*/  DMUL R88, R102, R8 ;  /* 0x0000000866587228 */ /* 0x000fe40000000000 */
[----:B------:R-:W-:Y:S02]  /*0fc0*/  DMUL R94, R60, -R58 ;  /* 0x8000003a3c5e7228 */ /* 0x000fe40000000000 */
[-C--:B------:R-:W-:Y:S02]  /*0fd0*/  DMUL R96, R62, R12.reuse ;  /* 0x0000000c3e607228 */ /* 0x080fe40000000000 */
[----:B------:R-:W-:Y:S02]  /*0fe0*/  DFMA R102, R102, R12, -R74 ;  /* 0x0000000c6666722b */ /* 0x000fe4000000084a */
[----:B------:R-:W-:-:S02]  /*0ff0*/  DMUL R74, R24, R82 ;  /* 0x00000052184a7228 */ /* 0x000fc40000000000 */
[----:B------:R-:W-:Y:S02]  /*1000*/  DMUL R72, R70, R12 ;  /* 0x0000000c46487228 */ /* 0x000fe40000000000 */
[----:B------:R-:W-:Y:S02]  /*1010*/  DMUL R98, R68, R54 ;  /* 0x0000003644627228 */ /* 0x000fe40000000000 */
[----:B------:R-:W-:Y:S02]  /*1020*/  DFMA R66, R66, R12, -R64 ;  /* 0x0000000c4242722b */ /* 0x000fe40000000840 */
[-C--:B------:R-:W-:Y:S02]  /*1030*/  DFMA R64, R86, R10.reuse, -R92 ;  /* 0x0000000a5640722b */ /* 0x080fe4000000085c */
[----:B------:R-:W-:Y:S02]  /*1040*/  DFMA R88, R70, R10, -R88 ;  /* 0x0000000a4658722b */ /* 0x000fe40000000858 */
[----:B------:R-:W-:-:S02]  /*1050*/  DMUL R110, R58, R14 ;  /* 0x0000000e3a6e7228 */ /* 0x000fc40000000000 */
[----:B------:R-:W-:Y:S02]  /*1060*/  DFMA R70, R94, R10, R96 ;  /* 0x0000000a5e46722b */ /* 0x000fe40000000060 */
[----:B------:R-:W-:Y:S02]  /*1070*/  DMUL R86, R62, R8 ;  /* 0x000000083e567228 */ /* 0x000fe40000000000 */
[----:B------:R-:W-:Y:S02]  /*1080*/  DMUL R108, R68, R2 ;  /* 0x00000002446c7228 */ /* 0x000fe40000000000 */
[CC--:B------:R-:W-:Y:S02]  /*1090*/  DMUL R96, R24.reuse, R52.reuse ;  /* 0x0000003418607228 */ /* 0x0c0fe40000000000 */
[----:B------:R-:W-:Y:S02]  /*10a0*/  DMUL R106, R24, R52 ;  /* 0x00000034186a7228 */ /* 0x000fe40000000000 */
[----:B------:R-:W-:-:S02]  /*10b0*/  DMUL R100, R74, R10 ;  /* 0x0000000a4a647228 */ /* 0x000fc40000000000 */
[----:B------:R-:W-:Y:S02]  /*10c0*/  DFMA R80, R80, R8, -R72 ;  /* 0x000000085050722b */ /* 0x000fe40000000848 */
[----:B------:R-:W-:Y:S02]  /*10d0*/  DFMA R72, R94, R14, R98 ;  /* 0x0000000e5e48722b */ /* 0x000fe40000000062 */
[----:B------:R-:W-:Y:S02]  /*10e0*/  DMUL R94, R58, R2 ;  /* 0x000000023a5e7228 */ /* 0x000fe40000000000 */
[----:B------:R-:W-:Y:S02]  /*10f0*/  DMUL R110, R110, R10 ;  /* 0x0000000a6e6e7228 */ /* 0x000fe40000000000 */
[----:B------:R-:W-:Y:S02]  /*1100*/  DMUL R92, R60, R58 ;  /* 0x0000003a3c5c7228 */ /* 0x000fe40000000000 */
[----:B------:R-:W-:-:S02]  /*1110*/  DFMA R86, R68, R10, -R86 ;  /* 0x0000000a4456722b */ /* 0x000fc40000000856 */
[----:B------:R-:W-:Y:S02]  /*1120*/  DMUL R104, R68, R12 ;  /* 0x0000000c44687228 */ /* 0x000fe40000000000 */
[----:B------:R-:W-:Y:S02]  /*1130*/  DFMA R74, R62, R14, -R108 ;  /* 0x0000000e3e4a722b */ /* 0x000fe4000000086c */
[----:B------:R-:W-:Y:S02]  /*1140*/  DMUL R98, R24, R82 ;  /* 0x0000005218627228 */ /* 0x000fe40000000000 */
[----:B------:R-:W-:Y:S02]  /*1150*/  DMUL R106, R106, R14 ;  /* 0x0000000e6a6a7228 */ /* 0x000fe40000000000 */
[----:B------:R-:W-:Y:S02]  /*1160*/  DMUL R108, R62, R54 ;  /* 0x000000363e6c7228 */ /* 0x000fe40000000000 */
[----:B------:R-:W-:-:S02]  /*1170*/  DFMA R68, R96, R8, -R100 ;  /* 0x000000086044722b */ /* 0x000fc40000000864 */
[----:B------:R-:W-:Y:S02]  /*1180*/  DMUL R96, R58, R56 ;  /* 0x000000383a607228 */ /* 0x000fe40000000000 */
[-C--:B------:R-:W-:Y:S02]  /*1190*/  DFMA R62, R94, R8.reuse, -R110 ;  /* 0x000000085e3e722b */ /* 0x080fe4000000086e */
[----:B------:R-:W-:Y:S02]  /*11a0*/  DFMA R94, R92, R8, -R104 ;  /* 0x000000085c5e722b */ /* 0x000fe40000000868 */
[-C--:B------:R-:W-:Y:S02]  /*11b0*/  DFMA R98, R98, R2.reuse, -R106 ;  /* 0x000000026262722b */ /* 0x080fe4000000086a */
[----:B------:R-:W-:Y:S02]  /*11c0*/  DFMA R92, R92, R2, -R108 ;  /* 0x000000025c5c722b */ /* 0x000fe4000000086c */
[----:B------:R-:W-:-:S02]  /*11d0*/  DMUL R106, R20, R58 ;  /* 0x0000003a146a7228 */ /* 0x000fc40000000000 */
[----:B------:R-:W-:Y:S02]  /*11e0*/  DMUL R108, R52, R54 ;  /* 0x00000036346c7228 */ /* 0x000fe40000000000 */
[C---:B------:R-:W-:Y:S02]  /*11f0*/  DFMA R80, -R96.reuse, R8, R80 ;  /* 0x000000086050722b */ /* 0x040fe40000000150 */
[----:B------:R-:W-:Y:S02]  /*1200*/  DFMA R102, R96, R10, R102 ;  /* 0x0000000a6066722b */ /* 0x000fe40000000066 */
[----:B------:R-:W-:Y:S02]  /*1210*/  DMUL R96, R52, R56 ;  /* 0x0000003834607228 */ /* 0x000fe40000000000 */
[-C--:B------:R-:W-:Y:S02]  /*1220*/  DMUL R104, R20, R50.reuse ;  /* 0x0000003214687228 */ /* 0x080fe40000000000 */
[----:B------:R-:W-:-:S02]  /*1230*/  DMUL R100, R24, R50 ;  /* 0x0000003218647228 */ /* 0x000fc40000000000 */
[C---:B------:R-:W-:Y:S02]  /*1240*/  DFMA R68, -R106.reuse, R8, R68 ;  /* 0x000000086a44722b */ /* 0x040fe40000000144 */
[----:B------:R-:W-:Y:S02]  /*1250*/  DFMA R98, R106, R14, R98 ;  /* 0x0000000e6a62722b */ /* 0x000fe40000000062 */
[----:B------:R-:W-:Y:S02]  /*1260*/  DFMA R62, -R108, R8, R62 ;  /* 0x000000086c3e722b */ /* 0x000fe4000000013e */
[----:B------:R-:W-:Y:S02]  /*1270*/  DMUL R106, R82, R56 ;  /* 0x00000038526a7228 */ /* 0x000fe40000000000 */
[----:B------:R-:W-:Y:S02]  /*1280*/  DFMA R108, R96, R8, R88 ;  /* 0x00000008606c722b */ /* 0x000fe40000000058 */
[----:B------:R-:W-:-:S02]  /*1290*/  DFMA R110, -R104, R14, R74 ;  /* 0x0000000e686e722b */ /* 0x000fc4000000014a */
[----:B------:R-:W-:Y:S02]  /*12a0*/  DMUL R50, R18, R50 ;  /* 0x0000003212327228 */ /* 0x000fe40000000000 */
[-C--:B------:R-:W-:Y:S02]  /*12b0*/  DFMA R86, R104, R8.reuse, R86 ;  /* 0x000000086856722b */ /* 0x080fe40000000056 */
[C---:B------:R-:W-:Y:S02]  /*12c0*/  DFMA R88, -R100.reuse, R8, R94 ;  /* 0x000000086458722b */ /* 0x040fe4000000015e */
[----:B------:R-:W-:Y:S02]  /*12d0*/  DFMA R74, -R100, R2, R92 ;  /* 0x00000002644a722b */ /* 0x000fe4000000015c */
[----:B------:R-:W-:Y:S02]  /*12e0*/  DFMA R102, -R96, R12, R102 ;  /* 0x0000000c6066722b */ /* 0x000fe40000000166 */
[----:B------:R-:W-:-:S02]  /*12f0*/  DFMA R112, R100, R14, R72 ;  /* 0x0000000e6470722b */ /* 0x000fc40000000048 */
[C---:B------:R-:W-:Y:S02]  /*1300*/  DFMA R96, -R106.reuse, R10, R108 ;  /* 0x0000000a6a60722b */ /* 0x040fe4000000016c */
[----:B------:R-:W-:Y:S02]  /*1310*/  DFMA R92, R106, R12, R80 ;  /* 0x0000000c6a5c722b */ /* 0x000fe40000000050 */
[----:B------:R-:W-:Y:S02]  /*1320*/  DMUL R106, R18, R58 ;  /* 0x0000003a126a7228 */ /* 0x000fe40000000000 */
[----:B------:R-:W-:Y:S02]  /*1330*/  DFMA R70, R100, R10, R70 ;  /* 0x0000000a6446722b */ /* 0x000fe40000000046 */
[----:B------:R-:W-:Y:S02]  /*1340*/  DMUL R80, R24, R56 ;  /* 0x0000003818507228 */ /* 0x000fe40000000000 */
[----:B------:R-:W-:-:S02]  /*1350*/  DMUL R108, R82, R54 ;  /* 0x00000036526c7228 */ /* 0x000fc40000000000 */
[C---:B------:R-:W-:Y:S02]  /*1360*/  DFMA R94, -R50.reuse, R10, R86 ;  /* 0x0000000a325e722b */ /* 0x040fe40000000156 */
[C---:B------:R-:W-:Y:S02]  /*1370*/  DFMA R72, R50.reuse, R12, R88 ;  /* 0x0000000c3248722b */ /* 0x040fe40000000058 */
[C---:B------:R-:W-:Y:S02]  /*1380*/  DFMA R88, R50.reuse, R2, R110 ;  /* 0x000000023258722b */ /* 0x040fe4000000006e */
[----:B------:R-:W-:Y:S02]  /*1390*/  DFMA R86, -R50, R54, R112 ;  /* 0x000000363256722b */ /* 0x000fe40000000170 */
[----:B------:R-:W-:Y:S02]  /*13a0*/  DMUL R50, R20, R56 ;  /* 0x0000003814327228 */ /* 0x000fe40000000000 */
[----:B------:R-:W-:-:S02]  /*13b0*/  DFMA R100, R106, R10, R68 ;  /* 0x0000000a6a64722b */ /* 0x000fc40000000044 */
[----:B------:R-:W-:Y:S02]  /*13c0*/  DFMA R98, -R106, R2, R98 ;  /* 0x000000026a62722b */ /* 0x000fe40000000162 */
[----:B------:R-:W-:Y:S02]  /*13d0*/  DMUL R56, R18, R56 ;  /* 0x0000003812387228 */ /* 0x000fe40000000000 */
[----:B------:R-:W-:Y:S02]  /*13e0*/  DFMA R66, R80, R8, R66 ;  /* 0x000000085042722b */ /* 0x000fe40000000042 */
[----:B------:R-:W-:Y:S02]  /*13f0*/  DFMA R106, R108, R10, R62 ;  /* 0x0000000a6c6a722b */ /* 0x000fe4000000003e */
[----:B------:R-:W-:Y:S02]  /*1400*/  DFMA R70, -R104, R12, R70 ;  /* 0x0000000c6846722b */ /* 0x000fe40000000146 */
[----:B------:R-:W-:-:S02]  /*1410*/  DFMA R110, -R80, R10, R64 ;  /* 0x0000000a506e722b */ /* 0x000fc40000000140 */
[----:B------:R-:W-:Y:S02]  /*1420*/  DMUL R108, R24, R78 ;  /* 0x0000004e186c7228 */ /* 0x000fe40000000000 */
[----:B------:R-:W-:Y:S02]  /*1430*/  DFMA R104, R104, R54, R74 ;  /* 0x000000366868722b */ /* 0x000fe4000000004a */
[----:B------:R-:W-:Y:S02]  /*1440*/  DMUL R74, R20, R12 ;  /* 0x0000000c144a7228 */ /* 0x000fe40000000000 */
[----:B------:R-:W-:Y:S02]  /*1450*/  DMUL R64, R58, R78 ;  /* 0x0000004e3a407228 */ /* 0x000fe40000000000 */
[-C--:B------:R-:W-:Y:S02]  /*1460*/  DFMA R66, -R56, R12.reuse, R66 ;  /* 0x0000000c3842722b */ /* 0x080fe40000000142 */
[----:B------:R-:W-:-:S02]  /*1470*/  DFMA R110, R50, R12, R110 ;  /* 0x0000000c326e722b */ /* 0x000fc4000000006e */
[-C--:B------:R-:W-:Y:S02]  /*1480*/  DFMA R68, R108, R82.reuse, R72 ;  /* 0x000000526c44722b */ /* 0x080fe40000000048 */
[----:B------:R-:W-:Y:S02]  /*1490*/  DFMA R72, R74, R82, R100 ;  /* 0x000000524a48722b */ /* 0x000fe40000000064 */
[----:B------:R-:W-:Y:S02]  /*14a0*/  DMUL R100, R52, R78 ;  /* 0x0000004e34647228 */ /* 0x000fe40000000000 */
[C---:B------:R-:W-:Y:S02]  /*14b0*/  DFMA R62, R64.reuse, R14, R92 ;  /* 0x0000000e403e722b */ /* 0x040fe4000000005c */
[----:B------:R-:W-:Y:S02]  /*14c0*/  DFMA R102, -R64, R2, R102 ;  /* 0x000000024066722b */ /* 0x000fe40000000166 */
[----:B------:R-:W-:-:S02]  /*14d0*/  DFMA R64, -R108, R14, R66 ;  /* 0x0000000e6c40722b */ /* 0x000fc40000000142 */
[C---:B------:R-:W-:Y:S02]  /*14e0*/  DFMA R66, R108.reuse, R2, R110 ;  /* 0x000000026c42722b */ /* 0x040fe4000000006e */
[----:B------:R-:W-:Y:S02]  /*14f0*/  DFMA R70, -R108, R52, R70 ;  /* 0x000000346c46722b */ /* 0x000fe40000000146 */
[----:B------:R-:W-:Y:S02]  /*1500*/  DMUL R108, R52, R12 ;  /* 0x0000000c346c7228 */ /* 0x000fe40000000000 */
[----:B------:R-:W-:Y:S02]  /*1510*/  DMUL R74, R82, R78 ;  /* 0x0000004e524a7228 */ /* 0x000fe40000000000 */
[----:B------:R-:W-:Y:S02]  /*1520*/  DFMA R96, -R100, R14, R96 ;  /* 0x0000000e6460722b */ /* 0x000fe40000000160 */
[----:B------:R-:W-:-:S02]  /*1530*/  DFMA R112, -R50, R8, R90 ;  /* 0x000000083270722b */ /* 0x000fc4000000015a */
[C---:B------:R-:W-:Y:S02]  /*1540*/  DMUL R92, R20.reuse, R78 ;  /* 0x0000004e145c7228 */ /* 0x040fe40000000000 */
[----:B------:R-:W-:Y:S02]  /*1550*/  DMUL R90, R20, R54 ;  /* 0x00000036145a7228 */ /* 0x000fe40000000000 */
[----:B------:R-:W-:Y:S02]  /*1560*/  DFMA R106, R108, R14, R106 ;  /* 0x0000000e6c6a722b */ /* 0x000fe4000000006a */
[----:B------:R-:W-:Y:S02]  /*1570*/  DMUL R108, R82, R12 ;  /* 0x0000000c526c7228 */ /* 0x000fe40000000000 */
[----:B------:R-:W-:Y:S02]  /*1580*/  DFMA R96, R74, R2, R96 ;  /* 0x000000024a60722b */ /* 0x000fe40000000060 */
[----:B------:R-:W-:-:S02]  /*1590*/  DFMA R94, -R92, R82, R94 ;  /* 0x000000525c5e722b */ /* 0x000fc4000000015e */
[-C--:B------:R-:W-:Y:S02]  /*15a0*/  DFMA R88, R50, R82.reuse, R88 ;  /* 0x000000523258722b */ /* 0x080fe40000000058 */
[-C--:B------:R-:W-:Y:S02]  /*15b0*/  DFMA R98, -R90, R82.reuse, R98 ;  /* 0x000000525a62722b */ /* 0x080fe40000000162 */
[----:B------:R-:W-:Y:S02]  /*15c0*/  DFMA R86, -R80, R82, R86 ;  /* 0x000000525056722b */ /* 0x000fe40000000156 */
[----:B------:R-:W-:Y:S02]  /*15d0*/  DMUL R110, R18, R78 ;  /* 0x0000004e126e7228 */ /* 0x000fe40000000000 */
[----:B------:R-:W-:Y:S02]  /*15e0*/  DFMA R82, R80, R52, R104 ;  /* 0x000000345052722b */ /* 0x000fe40000000068 */
[----:B------:R-:W-:-:S02]  /*15f0*/  DFMA R78, -R108, R2, R106 ;  /* 0x000000026c4e722b */ /* 0x000fc4000000016a */
[----:B------:R-:W-:Y:S01]  /*1600*/  DMUL R104, R96, R24 ;  /* 0x0000001860687228 */ /* 0x000fe20000000000 */
[----:B------:R-:W-:Y:S01]  /*1610*/  CS2R R108, SRZ ;  /* 0x00000000006c7805 */ /* 0x000fe2000001ff00 */
[-C--:B------:R-:W-:Y:S01]  /*1620*/  DFMA R74, -R74, R54.reuse, R62 ;  /* 0x000000364a4a722b */ /* 0x080fe2000000013e */
[----:B------:R-:W-:Y:S01]  /*1630*/  CS2R R106, SRZ ;  /* 0x00000000006a7805 */ /* 0x000fe2000001ff00 */
[----:B------:R-:W-:Y:S02]  /*1640*/  DFMA R80, R100, R54, R102 ;  /* 0x000000366450722b */ /* 0x000fe40000000066 */
[----:B------:R-:W-:Y:S01]  /*1650*/  DFMA R112, R56, R10, R112 ;  /* 0x0000000a3870722b */ /* 0x000fe20000000070 */
[----:B------:R-:W-:Y:S01]  /*1660*/  CS2R R102, SRZ ;  /* 0x0000000000667805 */ /* 0x000fe2000001ff00 */
[----:B------:R-:W-:Y:S01]  /*1670*/  DFMA R104, R78, R60, R104 ;  /* 0x0000003c4e68722b */ /* 0x000fe20000000068 */
[----:B------:R-:W-:Y:S01]  /*1680*/  CS2R R100, SRZ ;  /* 0x0000000000647805 */ /* 0x000fe2000001ff00 */
[----:B------:R-:W-:-:S02]  /*1690*/  DFMA R64, R110, R54, R64 ;  /* 0x000000366e40722b */ /* 0x000fc40000000040 */
[C---:B------:R-:W-:Y:S02]  /*16a0*/  DFMA R66, -R92.reuse, R54, R66 ;  /* 0x000000365c42722b */ /* 0x040fe40000000142 */
[----:B------:R-:W-:Y:S02]  /*16b0*/  DFMA R112, R92, R14, R112 ;  /* 0x0000000e5c70722b */ /* 0x000fe40000000070 */
[----:B------:R-:W-:Y:S02]  /*16c0*/  DFMA R104, R74, R20, R104 ;  /* 0x000000144a68722b */ /* 0x000fe40000000068 */
[C---:B------:R-:W-:Y:S02]  /*16d0*/  DMUL R60, R18.reuse, R12 ;  /* 0x0000000c123c7228 */ /* 0x040fe40000000000 */
[----:B------:R-:W-:Y:S02]  /*16e0*/  DMUL R54, R18, R54 ;  /* 0x0000003612367228 */ /* 0x000fe40000000000 */
[----:B------:R-:W-:-:S02]  /*16f0*/  DFMA R62, -R110, R2, R112 ;  /* 0x000000026e3e722b */ /* 0x000fc40000000170 */
[----:B------:R-:W-:Y:S01]  /*1700*/  DFMA R120, R80, R18, R104 ;  /* 0x000000125078722b */ /* 0x000fe20000000068 */
[----:B------:R-:W-:Y:S01]  /*1710*/  CS2R R112, SRZ ;  /* 0x0000000000707805 */ /* 0x000fe2000001ff00 */
[C---:B------:R-:W-:Y:S01]  /*1720*/  DFMA R94, R110.reuse, R52, R94 ;  /* 0x000000346e5e722b */ /* 0x040fe2000000005e */
[----:B------:R-:W-:Y:S01]  /*1730*/  CS2R R104, SRZ ;  /* 0x0000000000687805 */ /* 0x000fe2000001ff00 */
[-C--:B------:R-:W-:Y:S02]  /*1740*/  DFMA R68, -R110, R58.reuse, R68 ;  /* 0x0000003a6e44722b */ /* 0x080fe40000000144 */
[-C--:B------:R-:W-:Y:S01]  /*1750*/  DFMA R70, R92, R58.reuse, R70 ;  /* 0x0000003a5c46722b */ /* 0x080fe20000000046 */
[----:B------:R-:W-:Y:S01]  /*1760*/  CS2R R110, SRZ ;  /* 0x00000000006e7805 */ /* 0x000fe2000001ff00 */
[----:B------:R-:W-:Y:S01]  /*1770*/  DSETP.GEU.AND P0, PT, |R120|, UR4, PT ;  /* 0x0000000478007e2a */ /* 0x000fe2000bf0e200 */
[----:B------:R-:W-:Y:S01]  /*1780*/  CS2R R92, SRZ ;  /* 0x00000000005c7805 */ /* 0x000fe2000001ff00 */
[----:B------:R-:W-:-:S02]  /*1790*/  DFMA R82, -R50, R58, R82 ;  /* 0x0000003a3252722b */ /* 0x000fc40000000152 */
[C---:B------:R-:W-:Y:S01]  /*17a0*/  DFMA R86, R56.reuse, R58, R86 ;  /* 0x0000003a3856722b */ /* 0x040fe20000000056 */
[----:B------:R-:W-:Y:S01]  /*17b0*/  CS2R R50, SRZ ;  /* 0x0000000000327805 */ /* 0x000fe2000001ff00 */
[-C--:B------:R-:W-:Y:S01]  /*17c0*/  DFMA R88, -R56, R52.reuse, R88 ;  /* 0x000000343858722b */ /* 0x080fe20000000158 */
[----:B------:R-:W-:Y:S01]  /*17d0*/  CS2R R58, SRZ ;  /* 0x00000000003a7805 */ /* 0x000fe2000001ff00 */
[-C--:B------:R-:W-:Y:S01]  /*17e0*/  DFMA R72, -R60, R52.reuse, R72 ;  /* 0x000000343c48722b */ /* 0x080fe20000000148 */
[----:B------:R-:W-:Y:S01]  /*17f0*/  CS2R R56, SRZ ;  /* 0x0000000000387805 */ /* 0x000fe2000001ff00 */
[----:B------:R-:W-:Y:S01]  /*1800*/  DFMA R118, R54, R52, R98 ;  /* 0x000000343676722b */ /* 0x000fe20000000062 */
[----:B------:R-:W-:Y:S02]  /*1810*/  CS2R R60, SRZ ;  /* 0x00000000003c7805 */ /* 0x000fe4000001ff00 */
[----:B------:R-:W-:Y:S02]  /*1820*/  CS2R R98, SRZ ;  /* 0x0000000000627805 */ /* 0x000fe4000001ff00 */
[----:B------:R-:W-:Y:S01]  /*1830*/  CS2R R52, SRZ ;  /* 0x0000000000347805 */ /* 0x000fe2000001ff00 */
[----:B------:R-:W-:Y:S06]  /*1840*/  @!P0 BRA `(.L_x_9) ;  /* 0x0000000000a48947 */ /* 0x000fec0003800000 */
[----:B------:R-:W0:Y:S01]  /*1850*/  MUFU.RCP64H R51, R121 ;  /* 0x0000007900337308 */ /* 0x000e220000001800 */
[----:B------:R-:W-:Y:S01]  /*1860*/  VIADD R50, R121, 0x300402 ;  /* 0x0030040279327836 */ /* 0x000fe20000000000 */
[----:B------:R-:W-:Y:S04]  /*1870*/  BSSY.RECONVERGENT B1, `(.L_x_10) ;  /* 0x000000c000017945 */ /* 0x000fe80003800200 */
[----:B------:R-:W-:Y:S01]  /*1880*/  FSETP.GEU.AND P0, PT, |R50|, 5.8789094863358348022e-39, PT ;  /* 0x004004023200780b */ /* 0x000fe20003f0e200 */
[----:B0-----:R-:W-:-:S08]  /*1890*/  DFMA R52, -R120, R50, 1 ;  /* 0x3ff000007834742b */ /* 0x001fd00000000132 */
[----:B------:R-:W-:-:S08]  /*18a0*/  DFMA R52, R52, R52, R52 ;  /* 0x000000343434722b */ /* 0x000fd00000000034 */
[----:B------:R-:W-:-:S08]  /*18b0*/  DFMA R52, R50, R52, R50 ;  /* 0x000000343234722b */ /* 0x000fd00000000032 */
[----:B------:R-:W-:-:S08]  /*18c0*/  DFMA R116, -R120, R52, 1 ;  /* 0x3ff000007874742b */ /* 0x000fd00000000134 */
[----:B------:R-:W-:Y:S01]  /*18d0*/  DFMA R116, R52, R116, R52 ;  /* 0x000000743474722b */ /* 0x000fe20000000034 */
[----:B------:R-:W-:Y:S10]  /*18e0*/  @P0 BRA `(.L_x_11) ;  /* 0x0000000000100947 */ /* 0x000ff40003800000 */
[----:B------:R-:W-:-:S05]  /*18f0*/  LOP3.LUT R0, R121, 0x7fffffff, RZ, 0xc0, !PT ;  /* 0x7fffffff79007812 */ /* 0x000fca00078ec0ff */
[----:B------:R-:W-:Y:S01]  /*1900*/  VIADD R57, R0, 0xfff00000 ;  /* 0xfff0000000397836 */ /* 0x000fe20000000000 */
[----:B------:R-:W-:-:S07]  /*1910*/  MOV R0, 0x1930 ;  /* 0x0000193000007802 */ /* 0x000fce0000000f00 */
[----:B------:R-:W-:Y:S05]  /*1920*/  CALL.REL.NOINC `($__internal_0_$__cuda_sm20_dblrcp_rn_slowpath_v3) ;  /* 0x0000002c00387944 */ /* 0x000fea0003c00000 */
.L_x_11:
[----:B------:R-:W-:Y:S05]  /*1930*/  BSYNC.RECONVERGENT B1 ;  /* 0x0000000000017941 */ /* 0x000fea0003800200 */
.L_x_10:
[C---:B------:R-:W-:Y:S02]  /*1940*/  DMUL R50, R24.reuse, R2 ;  /* 0x0000000218327228 */ /* 0x040fe40000000000 */
[----:B------:R-:W-:Y:S02]  /*1950*/  DMUL R24, R24, R14 ;  /* 0x0000000e18187228 */ /* 0x000fe40000000000 */
[-C--:B------:R-:W-:Y:S02]  /*1960*/  DMUL R20, R20, R12.reuse ;  /* 0x0000000c14147228 */ /* 0x080fe40000000000 */
[----:B------:R-:W-:Y:S02]  /*1970*/  DMUL R12, R18, R12 ;  /* 0x0000000c120c7228 */ /* 0x000fe40000000000 */
[----:B------:R-:W-:Y:S02]  /*1980*/  DMUL R50, R50, R8 ;  /* 0x0000000832327228 */ /* 0x000fe40000000000 */
[----:B------:R-:W-:-:S02]  /*1990*/  DMUL R52, R78, R116 ;  /* 0x000000744e347228 */ /* 0x000fc40000000000 */
[-C--:B------:R-:W-:Y:S02]  /*19a0*/  DMUL R112, R72, R116.reuse ;  /* 0x0000007448707228 */ /* 0x080fe40000000000 */
[----:B------:R-:W-:Y:S02]  /*19b0*/  DMUL R104, R118, R116 ;  /* 0x0000007476687228 */ /* 0x000fe40000000000 */
[----:B------:R-:W-:Y:S02]  /*19c0*/  DFMA R24, R24, R10, -R50 ;  /* 0x0000000a1818722b */ /* 0x000fe40000000832 */
[-C--:B------:R-:W-:Y:S02]  /*19d0*/  DMUL R56, R96, R116.reuse ;  /* 0x0000007460387228 */ /* 0x080fe40000000000 */
[-C--:B------:R-:W-:Y:S02]  /*19e0*/  DMUL R114, R62, R116.reuse ;  /* 0x000000743e727228 */ /* 0x080fe40000000000 */
[----:B------:R-:W-:-:S02]  /*19f0*/  DMUL R106, R94, R116 ;  /* 0x000000745e6a7228 */ /* 0x000fc40000000000 */
[----:B------:R-:W-:Y:S02]  /*1a00*/  DFMA R24, R90, R8, R24 ;  /* 0x000000085a18722b */ /* 0x000fe40000000018 */
[-C--:B------:R-:W-:Y:S02]  /*1a10*/  DMUL R98, R88, R116.reuse ;  /* 0x0000007458627228 */ /* 0x080fe40000000000 */
[-C--:B------:R-:W-:Y:S02]  /*1a20*/  DMUL R50, R74, R116.reuse ;  /* 0x000000744a327228 */ /* 0x080fe40000000000 */
[----:B------:R-:W-:Y:S02]  /*1a30*/  DMUL R108, R64, R116 ;  /* 0x00000074406c7228 */ /* 0x000fe40000000000 */
[----:B------:R-:W-:Y:S02]  /*1a40*/  DFMA R24, -R54, R10, R24 ;  /* 0x0000000a3618722b */ /* 0x000fe40000000118 */
[----:B------:R-:W-:-:S02]  /*1a50*/  DMUL R100, R68, R116 ;  /* 0x0000007444647228 */ /* 0x000fc40000000000 */
[-C--:B------:R-:W-:Y:S02]  /*1a60*/  DMUL R60, R86, R116.reuse ;  /* 0x00000074563c7228 */ /* 0x080fe40000000000 */
[----:B------:R-:W-:Y:S02]  /*1a70*/  DMUL R110, R80, R116 ;  /* 0x00000074506e7228 */ /* 0x000fe40000000000 */
[----:B------:R-:W-:Y:S02]  /*1a80*/  DFMA R20, -R20, R14, R24 ;  /* 0x0000000e1414722b */ /* 0x000fe40000000118 */
[-C--:B------:R-:W-:Y:S02]  /*1a90*/  DMUL R102, R66, R116.reuse ;  /* 0x0000007442667228 */ /* 0x080fe40000000000 */
[-C--:B------:R-:W-:Y:S02]  /*1aa0*/  DMUL R92, R70, R116.reuse ;  /* 0x00000074465c7228 */ /* 0x080fe40000000000 */
[----:B------:R-:W-:-:S02]  /*1ab0*/  DMUL R58, R82, R116 ;  /* 0x00000074523a7228 */ /* 0x000fc40000000000 */
[----:B------:R-:W-:-:S08]  /*1ac0*/  DFMA R12, R12, R2, R20 ;  /* 0x000000020c0c722b */ /* 0x000fd00000000014 */
[----:B------:R-:W-:-:S11]  /*1ad0*/  DMUL R116, R12, R116 ;  /* 0x000000740c747228 */ /* 0x000fd60000000000 */
.L_x_9:
[----:B------:R-:W-:Y:S05]  /*1ae0*/  BSYNC.RECONVERGENT B0 ;  /* 0x0000000000007941 */ /* 0x000fea0003800200 */
.L_x_8:
[-C--:B------:R-:W-:Y:S01]  /*1af0*/  DFMA R2, R52, R48.reuse, RZ ;  /* 0x000000303402722b */ /* 0x080fe200000000ff */
[C---:B------:R-:W-:Y:S01]  /*1b00*/  R2UR UR6, R84.reuse ;  /* 0x00000000540672ca */ /* 0x040fe200000e0000 */
[-C--:B------:R-:W-:Y:S01]  /*1b10*/  DFMA R8, R56, R48.reuse, RZ ;  /* 0x000000303808722b */ /* 0x080fe200000000ff */
[C---:B------:R-:W-:Y:S01]  /*1b20*/  R2UR UR7, R85.reuse ;  /* 0x00000000550772ca */ /* 0x040fe200000e0000 */
[----:B------:R-:W-:Y:S01]  /*1b30*/  DFMA R10, R50, R48, RZ ;  /* 0x00000030320a722b */ /* 0x000fe200000000ff */
[----:B------:R-:W0:Y:S01]  /*1b40*/  LDCU UR4, c[0x0][0x3a0] ;  /* 0x00007400ff0477ac */ /* 0x000e220008000800 */
[----:B------:R-:W-:Y:S01]  /*1b50*/  DFMA R14, R52, R40, RZ ;  /* 0x00000028340e722b */ /* 0x000fe200000000ff */
[C---:B------:R-:W-:Y:S01]  /*1b60*/  R2UR UR8, R84.reuse ;  /* 0x00000000540872ca */ /* 0x040fe200000e0000 */
[-C--:B------:R-:W-:Y:S01]  /*1b70*/  DFMA R2, R116, R46.reuse, R2 ;  /* 0x0000002e7402722b */ /* 0x080fe20000000002 */
[C---:B------:R-:W-:Y:S01]  /*1b80*/  R2UR UR9, R85.reuse ;  /* 0x00000000550972ca */ /* 0x040fe200000e0000 */
[-C--:B------:R-:W-:Y:S01]  /*1b90*/  DFMA R8, R114, R46.reuse, R8 ;  /* 0x0000002e7208722b */ /* 0x080fe20000000008 */
[C---:B------:R-:W-:Y:S01]  /*1ba0*/  R2UR UR10, R84.reuse ;  /* 0x00000000540a72ca */ /* 0x040fe200000e0000 */
[----:B------:R-:W-:Y:S01]  /*1bb0*/  DFMA R12, R108, R46, R10 ;  /* 0x0000002e6c0c722b */ /* 0x000fe2000000000a */
[C---:B------:R-:W-:Y:S01]  /*1bc0*/  R2UR UR11, R85.reuse ;  /* 0x00000000550b72ca */ /* 0x040fe200000e0000 */
[----:B------:R-:W-:Y:S01]  /*1bd0*/  DFMA R18, R56, R40, RZ ;  /* 0x000000283812722b */ /* 0x000fe200000000ff */
[C---:B------:R-:W-:Y:S01]  /*1be0*/  R2UR UR12, R84.reuse ;  /* 0x00000000540c72ca */ /* 0x040fe200000e0000 */
[-C--:B------:R-:W-:Y:S01]  /*1bf0*/  DFMA R2, R112, R44.reuse, R2 ;  /* 0x0000002c7002722b */ /* 0x080fe20000000002 */
[C---:B------:R-:W-:Y:S01]  /*1c00*/  R2UR UR13, R85.reuse ;  /* 0x00000000550d72ca */ /* 0x040fe200000e0000 */
[----:B------:R-:W-:Y:S01]  /*1c10*/  DFMA R10, R106, R44, R8 ;  /* 0x0000002c6a0a722b */ /* 0x000fe20000000008 */
[C---:B------:R-:W-:Y:S01]  /*1c20*/  R2UR UR14, R84.reuse ;  /* 0x00000000540e72ca */ /* 0x040fe200000e0000 */
[-C--:B------:R-:W-:Y:S01]  /*1c30*/  DFMA R20, R50, R40.reuse, RZ ;  /* 0x000000283214722b */ /* 0x080fe200000000ff */
[C---:B------:R-:W-:Y:S01]  /*1c40*/  R2UR UR15, R85.reuse ;  /* 0x00000000550f72ca */ /* 0x040fe200000e0000 */
[----:B------:R-:W-:Y:S01]  /*1c50*/  DFMA R40, R110, R40, RZ ;  /* 0x000000286e28722b */ /* 0x000fe200000000ff */
[C---:B------:R-:W-:Y:S01]  /*1c60*/  R2UR UR16, R84.reuse ;  /* 0x00000000541072ca */ /* 0x040fe200000e0000 */
[----:B------:R-:W-:Y:S01]  /*1c70*/  DFMA R8, R104, R42, R2 ;  /* 0x0000002a6808722b */ /* 0x000fe20000000002 */
[C---:B------:R-:W-:Y:S01]  /*1c80*/  R2UR UR17, R85.reuse ;  /* 0x00000000551172ca */ /* 0x040fe200000e0000 */
[-C--:B------:R-:W-:Y:S01]  /*1c90*/  DFMA R52, R52, R32.reuse, RZ ;  /* 0x000000203434722b */ /* 0x080fe200000000ff */
[C---:B------:R-:W-:Y:S01]  /*1ca0*/  R2UR UR18, R84.reuse ;  /* 0x00000000541272ca */ /* 0x040fe200000e0000 */
[-C--:B------:R-:W-:Y:S01]  /*1cb0*/  DFMA R56, R56, R32.reuse, RZ ;  /* 0x000000203838722b */ /* 0x080fe200000000ff */
[C---:B------:R-:W-:Y:S01]  /*1cc0*/  R2UR UR19, R85.reuse ;  /* 0x00000000551372ca */ /* 0x040fe200000e0000 */
[----:B------:R-:W-:Y:S01]  /*1cd0*/  DFMA R50, R50, R32, RZ ;  /* 0x000000203232722b */ /* 0x000fe200000000ff */
[----:B------:R-:W1:Y:S01]  /*1ce0*/  F2F.F32.F64 R0, R8 ;  /* 0x0000000800007310 */ /* 0x000e620000301000 */
[C---:B------:R-:W-:Y:S01]  /*1cf0*/  DFMA R48, R110.reuse, R48, RZ ;  /* 0x000000306e30722b */ /* 0x040fe200000000ff */
[C---:B------:R-:W-:Y:S01]  /*1d00*/  R2UR UR20, R84.reuse ;  /* 0x00000000541472ca */ /* 0x040fe200000e0000 */
[----:B------:R-:W-:Y:S01]  /*1d10*/  DFMA R32, R110, R32, RZ ;  /* 0x000000206e20722b */ /* 0x000fe200000000ff */
[C---:B------:R-:W-:Y:S01]  /*1d20*/  R2UR UR21, R85.reuse ;  /* 0x00000000551572ca */ /* 0x040fe200000e0000 */
[----:B------:R-:W-:Y:S01]  /*1d30*/  DFMA R10, R98, R42, R10 ;  /* 0x0000002a620a722b */ /* 0x000fe2000000000a */
[C---:B------:R-:W-:Y:S01]  /*1d40*/  R2UR UR22, R84.reuse ;  /* 0x00000000541672ca */ /* 0x040fe200000e0000 */
[-C--:B------:R-:W-:Y:S01]  /*1d50*/  DFMA R14, R116, R38.reuse, R14 ;  /* 0x00000026740e722b */ /* 0x080fe2000000000e */
[C---:B------:R-:W-:Y:S01]  /*1d60*/  R2UR UR23, R85.reuse ;  /* 0x00000000551772ca */ /* 0x040fe200000e0000 */
[-C--:B------:R-:W-:Y:S01]  /*1d70*/  DFMA R18, R114, R38.reuse, R18 ;  /* 0x000000267212722b */ /* 0x080fe20000000012 */
[C---:B------:R-:W-:Y:S01]  /*1d80*/  R2UR UR24, R84.reuse ;  /* 0x00000000541872ca */ /* 0x040fe200000e0000 */
[-C--:B------:R-:W-:Y:S01]  /*1d90*/  DFMA R20, R108, R38.reuse, R20 ;  /* 0x000000266c14722b */ /* 0x080fe20000000014 */
[----:B------:R2:W3:Y:S01]  /*1da0*/  F2F.F32.F64 R2, R10 ;  /* 0x0000000a00027310 */ /* 0x0004e20000301000 */
[----:B------:R-:W-:Y:S01]  /*1db0*/  DFMA R40, R102, R38, R40 ;  /* 0x000000266628722b */ /* 0x000fe20000000028 */
[----:B------:R-:W-:Y:S01]  /*1dc0*/  R2UR UR25, R85 ;  /* 0x00000000551972ca */ /* 0x000fe200000e0000 */
[-C--:B------:R-:W-:Y:S01]  /*1dd0*/  DFMA R52, R116, R30.reuse, R52 ;  /* 0x0000001e7434722b */ /* 0x080fe20000000034 */
[----:B------:R-:W-:Y:S01]  /*1de0*/  IMAD R39, R7, 0xc, RZ ;  /* 0x0000000c07277824 */ /* 0x000fe200078e02ff */
[-C--:B------:R-:W-:Y:S01]  /*1df0*/  DFMA R56, R114, R30.reuse, R56 ;  /* 0x0000001e7238722b */ /* 0x080fe20000000038 */
[C---:B------:R-:W-:Y:S01]  /*1e00*/  R2UR UR26, R84.reuse ;  /* 0x00000000541a72ca */ /* 0x040fe200000e0000 */
[----:B------:R-:W-:Y:S01]  /*1e10*/  DFMA R50, R108, R30, R50 ;  /* 0x0000001e6c32722b */ /* 0x000fe20000000032 */
[----:B------:R-:W-:Y:S01]  /*1e20*/  R2UR UR27, R85 ;  /* 0x00000000551b72ca */ /* 0x000fe200000e0000 */
[C---:B------:R-:W-:Y:S01]  /*1e30*/  DFMA R48, R102.reuse, R46, R48 ;  /* 0x0000002e6630722b */ /* 0x040fe20000000030 */
[----:B--2---:R-:W-:Y:S01]  /*1e40*/  IMAD.WIDE R10, R39, 0x4, R16 ;  /* 0x00000004270a7825 */ /* 0x004fe200078e0210 */
[----:B------:R-:W-:Y:S01]  /*1e50*/  DFMA R32, R102, R30, R32 ;  /* 0x0000001e6620722b */ /* 0x000fe20000000020 */
[----:B------:R-:W-:Y:S01]  /*1e60*/  R2UR UR28, R84 ;  /* 0x00000000541c72ca */ /* 0x000fe200000e0000 */
[-C--:B------:R-:W-:Y:S01]  /*1e70*/  DFMA R14, R112, R36.reuse, R14 ;  /* 0x00000024700e722b */ /* 0x080fe2000000000e */
[----:B------:R-:W-:Y:S01]  /*1e80*/  R2UR UR29, R85 ;  /* 0x00000000551d72ca */ /* 0x000fe200000e0000 */
[-C--:B------:R-:W-:Y:S01]  /*1e90*/  DFMA R18, R106, R36.reuse, R18 ;  /* 0x000000246a12722b */ /* 0x080fe20000000012 */
[----:B-1----:R-:W-:Y:S01]  /*1ea0*/  ST.E desc[UR6][R10.64], R0 ;  /* 0x000000000a007985 */ /* 0x002fe2000c101906 */
[-C--:B------:R-:W-:Y:S01]  /*1eb0*/  DFMA R20, R100, R36.reuse, R20 ;  /* 0x000000246414722b */ /* 0x080fe20000000014 */
[----:B------:R-:W1:Y:S01]  /*1ec0*/  LDCU UR6, c[0x0][0x394] ;  /* 0x00007280ff0677ac */ /* 0x000e620008000800 */
[----:B------:R-:W-:Y:S01]  /*1ed0*/  DFMA R40, R92, R36, R40 ;  /* 0x000000245c28722b */ /* 0x000fe20000000028 */
[----:B---3--:R-:W-:Y:S01]  /*1ee0*/  ST.E desc[UR8][R10.64+0x4], R2 ;  /* 0x000004020a007985 */ /* 0x008fe2000c101908 */
[-C--:B------:R-:W-:Y:S01]  /*1ef0*/  DFMA R52, R112, R28.reuse, R52 ;  /* 0x0000001c7034722b */ /* 0x080fe20000000034 */
[----:B0-----:R-:W-:Y:S01]  /*1f00*/  UIMAD.WIDE UR4, UR4, 0x55555556, URZ ;  /* 0x55555556040478a5 */ /* 0x001fe2000f8e02ff */
[-C--:B------:R-:W-:Y:S01]  /*1f10*/  DFMA R56, R106, R28.reuse, R56 ;  /* 0x0000001c6a38722b */ /* 0x080fe20000000038 */
[----:B------:R-:W-:Y:S01]  /*1f20*/  CS2R R36, SRZ ;  /* 0x0000000000247805 */ /* 0x000fe2000001ff00 */
[C---:B------:R-:W-:Y:S01]  /*1f30*/  DFMA R50, R100.reuse, R28, R50 ;  /* 0x0000001c6432722b */ /* 0x040fe20000000032 */
[----:B------:R-:W-:Y:S01]  /*1f40*/  CS2R R30, SRZ ;  /* 0x00000000001e7805 */ /* 0x000fe2000001ff00 */
[-C--:B------:R-:W-:Y:S01]  /*1f50*/  DFMA R12, R100, R44.reuse, R12 ;  /* 0x0000002c640c722b */ /* 0x080fe2000000000c */
[----:B------:R-:W-:Y:S01]  /*1f60*/  CS2R R24, SRZ ;  /* 0x0000000000187805 */ /* 0x000fe2000001ff00 */
[C---:B------:R-:W-:Y:S01]  /*1f70*/  DFMA R48, R92.reuse, R44, R48 ;  /* 0x0000002c5c30722b */ /* 0x040fe20000000030 */
[----:B------:R-:W-:Y:S01]  /*1f80*/  ULEA.HI UR5, UR5, UR5, URZ, 0x1 ;  /* 0x0000000505057291 */ /* 0x000fe2000f8f08ff */
[----:B------:R-:W-:-:S02]  /*1f90*/  DFMA R32, R92, R28, R32 ;  /* 0x0000001c5c20722b */ /* 0x000fc40000000020 */
[-C--:B------:R-:W-:Y:S01]  /*1fa0*/  DFMA R14, R104, R34.reuse, R14 ;  /* 0x00000022680e722b */ /* 0x080fe2000000000e */
[----:B------:R-:W-:Y:S01]  /*1fb0*/  CS2R R28, SRZ ;  /* 0x00000000001c7805 */ /* 0x000fe2000001ff00 */
[-C--:B------:R-:W-:Y:S01]  /*1fc0*/  DFMA R18, R98, R34.reuse, R18 ;  /* 0x000000226212722b */ /* 0x080fe20000000012 */
[----:B-1----:R-:W-:Y:S01]  /*1fd0*/  UISETP.GE.AND UP0, UPT, UR6, URZ, UPT ;  /* 0x000000ff0600728c */ /* 0x002fe2000bf06270 */
[-C--:B------:R-:W-:Y:S02]  /*1fe0*/  DFMA R20, R60, R34.reuse, R20 ;  /* 0x000000223c14722b */ /* 0x080fe40000000014 */
[----:B------:R-:W-:Y:S02]  /*1ff0*/  DFMA R40, R58, R34, R40 ;  /* 0x000000223a28722b */ /* 0x000fe40000000028 */
[-C--:B------:R-:W-:Y:S01]  /*2000*/  DFMA R52, R104, R26.reuse, R52 ;  /* 0x0000001a6834722b */ /* 0x080fe20000000034 */
[----:B------:R-:W-:Y:S01]  /*2010*/  CS2R R34, SRZ ;  /* 0x0000000000227805 */ /* 0x000fe2000001ff00 */
[-C--:B------:R-:W-:Y:S01]  /*2020*/  DFMA R56, R98, R26.reuse, R56 ;  /* 0x0000001a6238722b */ /* 0x080fe20000000038 */
[----:B------:R-:W0:Y:S01]  /*2030*/  F2F.F32.F64 R15, R14 ;  /* 0x0000000e000f7310 */ /* 0x000e220000301000 */
[----:B------:R-:W-:-:S02]  /*2040*/  DFMA R50, R60, R26, R50 ;  /* 0x0000001a3c32722b */ /* 0x000fc40000000032 */
[-C--:B------:R-:W-:Y:S02]  /*2050*/  DFMA R12, R60, R42.reuse, R12 ;  /* 0x0000002a3c0c722b */ /* 0x080fe4000000000c */
[C---:B------:R-:W-:Y:S02]  /*2060*/  DFMA R48, R58.reuse, R42, R48 ;  /* 0x0000002a3a30722b */ /* 0x040fe40000000030 */
[----:B------:R-:W-:Y:S01]  /*2070*/  DFMA R32, R58, R26, R32 ;  /* 0x0000001a3a20722b */ /* 0x000fe20000000020 */
[----:B------:R-:W1:Y:S01]  /*2080*/  F2F.F32.F64 R19, R18 ;  /* 0x0000001200137310 */ /* 0x000e620000301000 */
[----:B------:R-:W-:Y:S01]  /*2090*/  CS2R R26, SRZ ;  /* 0x00000000001a7805 */ /* 0x000fe2000001ff00 */
[----:B0-----:R0:W-:Y:S06]  /*20a0*/  ST.E desc[UR14][R10.64+0x10], R15 ;  /* 0x0000100f0a007985 */ /* 0x0011ec000c10190e */
[----:B------:R2:W3:Y:S01]  /*20b0*/  F2F.F32.F64 R3, R12 ;  /* 0x0000000c00037310 */ /* 0x0004e20000301000 */
[----:B-1----:R1:W-:Y:S07]  /*20c0*/  ST.E desc[UR16][R10.64+0x14], R19 ;  /* 0x000014130a007985 */ /* 0x0023ee000c101910 */
[----:B------:R-:W4:Y:S01]  /*20d0*/  F2F.F32.F64 R8, R48 ;  /* 0x0000003000087310 */ /* 0x000f220000301000 */
[----:B--2---:R-:W-:-:S02]  /*20e0*/  CS2R R12, SRZ ;  /* 0x00000000000c7805 */ /* 0x004fc4000001ff00 */
[----:B0-----:R-:W-:Y:S01]  /*20f0*/  CS2R R14, SRZ ;  /* 0x00000000000e7805 */ /* 0x001fe2000001ff00 */
[----:B---3--:R-:W-:Y:S04]  /*2100*/  ST.E desc[UR10][R10.64+0x8], R3 ;  /* 0x000008030a007985 */ /* 0x008fe8000c10190a */
[----:B------:R-:W0:Y:S01]  /*2110*/  F2F.F32.F64 R21, R20 ;  /* 0x0000001400157310 */ /* 0x000e220000301000 */
[----:B-1----:R-:W-:Y:S01]  /*2120*/  CS2R R18, SRZ ;  /* 0x0000000000127805 */ /* 0x002fe2000001ff00 */
[----:B----4-:R-:W-:Y:S06]  /*2130*/  ST.E desc[UR12][R10.64+0xc], R8 ;  /* 0x00000c080a007985 */ /* 0x010fec000c10190c */
[----:B------:R-:W1:Y:S01]  /*2140*/  F2F.F32.F64 R41, R40 ;  /* 0x0000002800297310 */ /* 0x000e620000301000 */
[----:B0-----:R0:W-:Y:S07]  /*2150*/  ST.E desc[UR18][R10.64+0x18], R21 ;  /* 0x000018150a007985 */ /* 0x0011ee000c101912 */
[----:B------:R-:W2:Y:S01]  /*2160*/  F2F.F32.F64 R53, R52 ;  /* 0x0000003400357310 */ /* 0x000ea20000301000 */
[----:B-1----:R-:W-:Y:S07]  /*2170*/  ST.E desc[UR20][R10.64+0x1c], R41 ;  /* 0x00001c290a007985 */ /* 0x002fee000c101914 */
[----:B------:R-:W1:Y:S01]  /*2180*/  F2F.F32.F64 R57, R56 ;  /* 0x0000003800397310 */ /* 0x000e620000301000 */
[----:B0-----:R-:W-:Y:S01]  /*2190*/  CS2R R20, SRZ ;  /* 0x0000000000147805 */ /* 0x001fe2000001ff00 */
[----:B--2---:R-:W-:Y:S06]  /*21a0*/  ST.E desc[UR22][R10.64+0x20], R53 ;  /* 0x000020350a007985 */ /* 0x004fec000c101916 */
[----:B------:R-:W0:Y:S01]  /*21b0*/  F2F.F32.F64 R51, R50 ;  /* 0x0000003200337310 */ /* 0x000e220000301000 */
[----:B-1----:R-:W-:Y:S07]  /*21c0*/  ST.E desc[UR24][R10.64+0x24], R57 ;  /* 0x000024390a007985 */ /* 0x002fee000c101918 */
[----:B------:R1:W2:Y:S01]  /*21d0*/  F2F.F32.F64 R9, R32 ;  /* 0x0000002000097310 */ /* 0x0002a20000301000 */
[----:B0-----:R-:W-:Y:S01]  /*21e0*/  ST.E desc[UR26][R10.64+0x28], R51 ;  /* 0x000028330a007985 */ /* 0x001fe2000c10191a */
[----:B-1----:R-:W-:-:S03]  /*21f0*/  CS2R R32, SRZ ;  /* 0x0000000000207805 */ /* 0x002fc6000001ff00 */
[----:B--2---:R0:W-:Y:S02]  /*2200*/  ST.E desc[UR28][R10.64+0x2c], R9 ;  /* 0x00002c090a007985 */ /* 0x0041e4000c10191c */
[----:B0-----:R-:W-:Y:S02]  /*2210*/  CS2R R10, SRZ ;  /* 0x00000000000a7805 */ /* 0x001fe4000001ff00 */
[----:B------:R-:W-:Y:S01]  /*2220*/  CS2R R8, SRZ ;  /* 0x0000000000087805 */ /* 0x000fe2000001ff00 */
[----:B------:R-:W-:Y:S06]  /*2230*/  BRA.U !UP0, `(.L_x_12) ;  /* 0x0000000d08447547 */ /* 0x000fec000b800000 */
[----:B------:R-:W0:Y:S01]  /*2240*/  LDC R0, c[0x0][0x394] ;  /* 0x0000e500ff007b82 */ /* 0x000e220000000800 */
[----:B------:R-:W1:Y:S01]  /*2250*/  LDCU UR6, c[0x0][0x39c] ;  /* 0x00007380ff0677ac */ /* 0x000e620008000800 */
[----:B------:R-:W-:Y:S01]  /*2260*/  I2FP.F32.S32 R47, UR5 ;  /* 0x00000005002f7c45 */ /* 0x000fe20008201400 */
[----:B------:R-:W-:Y:S01]  /*2270*/  BSSY.RECONVERGENT B0, `(.L_x_12) ;  /* 0x00000cd000007945 */ /* 0x000fe20003800200 */
[----:B------:R-:W-:Y:S01]  /*2280*/  CS2R R36, SRZ ;  /* 0x0000000000247805 */ /* 0x000fe2000001ff00 */
[----:B------:R-:W2:Y:S03]  /*2290*/  LDCU UR4, c[0x0][0x3a4] ;  /* 0x00007480ff0477ac */ /* 0x000ea60008000800 */
[----:B------:R-:W3:Y:S01]  /*22a0*/  LDC.64 R40, c[0x0][0x388] ;  /* 0x0000e200ff287b82 */ /* 0x000ee20000000a00 */
[----:B-1----:R-:W-:Y:S01]  /*22b0*/  IMAD R3, R77, UR6, R6 ;  /* 0x000000064d037c24 */ /* 0x002fe2000f8e0206 */
[----:B--2---:R-:W-:Y:S01]  /*22c0*/  I2FP.F32.S32 R46, UR4 ;  /* 0x00000004002e7c45 */ /* 0x004fe20008201400 */
[----:B0-----:R-:W-:-:S05]  /*22d0*/  VIADD R0, R0, 0xffffffff ;  /* 0xffffffff00007836 */ /* 0x001fca0000000000 */
[----:B------:R-:W-:Y:S01]  /*22e0*/  LEA.HI R38, R0, R0, RZ, 0x1 ;  /* 0x0000000000267211 */ /* 0x000fe200078f08ff */
[----:B------:R-:W-:Y:S01]  /*22f0*/  FADD R0, R47, R47 ;  /* 0x0000002f2f007221 */ /* 0x000fe20000000000 */
[----:B---3--:R-:W-:Y:S02]  /*2300*/  IMAD.WIDE R40, R3, 0x4, R40 ;  /* 0x0000000403287825 */ /* 0x008fe400078e0228 */
[----:B------:R-:W-:Y:S02]  /*2310*/  SHF.R.S32.HI R38, RZ, 0x1, R38 ;  /* 0x00000001ff267819 */ /* 0x000fe40000011426 */
[----:B------:R-:W-:Y:S01]  /*2320*/  FADD R3, R46, R46 ;  /* 0x0000002e2e037221 */ /* 0x000fe20000000000 */
[----:B------:R-:W-:Y:S01]  /*2330*/  FMUL R47, R47, R0 ;  /* 0x000000002f2f7220 */ /* 0x000fe20000400000 */
[----:B------:R-:W-:Y:S01]  /*2340*/  VIMNMX R49, PT, PT, R23, R38, !PT ;  /* 0x0000002617317248 */ /* 0x000fe20007fe0100 */
[----:B------:R-:W-:-:S04]  /*2350*/  IMAD.WIDE R42, R22, 0x4, R40 ;  /* 0x00000004162a7825 */ /* 0x000fc800078e0228 */
[----:B------:R-:W-:Y:S01]  /*2360*/  FMUL R46, R46, R3 ;  /* 0x000000032e2e7220 */ /* 0x000fe20000400000 */
[----:B------:R-:W-:Y:S01]  /*2370*/  LOP3.LUT R48, RZ, R38, RZ, 0x33, !PT ;  /* 0x00000026ff307212 */ /* 0x000fe200078e33ff */
[--C-:B------:R-:W-:Y:S01]  /*2380*/  IMAD.IADD R77, R77, 0x1, -R38.reuse ;  /* 0x000000014d4d7824 */ /* 0x100fe200078e0a26 */
[----:B------:R-:W-:Y:S01]  /*2390*/  IADD3 R49, PT, PT, RZ, -R49, -R38 ;  /* 0x80000031ff317210 */ /* 0x000fe20007ffe826 */
[----:B------:R-:W-:-:S04]  /*23a0*/  IMAD.WIDE R44, R22, 0x4, R42 ;  /* 0x00000004162c7825 */ /* 0x000fc800078e022a */
[----:B------:R-:W-:-:S07]  /*23b0*/  IMAD R50, R77, UR6, R6 ;  /* 0x000000064d327c24 */ /* 0x000fce000f8e0206 */
.L_x_23:
[----:B------:R-:W0:Y:S01]  /*23c0*/  LDCU UR4, c[0x0][0x39c] ;  /* 0x00007380ff0477ac */ /* 0x000e220008000800 */
[--C-:B------:R-:W-:Y:S01]  /*23d0*/  IMAD.IADD R0, R6, 0x1, R23.reuse ;  /* 0x0000000106007824 */ /* 0x100fe200078e0217 */
[----:B------:R-:W-:Y:S01]  /*23e0*/  BSSY.RECONVERGENT B1, `(.L_x_13) ;  /* 0x00000b1000017945 */ /* 0x000fe20003800200 */
[----:B------:R-:W-:Y:S02]  /*23f0*/  IMAD.IADD R51, R50, 0x1, R23 ;  /* 0x0000000132337824 */ /* 0x000fe400078e0217 */
[----:B------:R-:W-:Y:S02]  /*2400*/  IMAD R52, R23, R23, RZ ;  /* 0x0000001717347224 */ /* 0x000fe400078e02ff */
[----:B------:R-:W-:Y:S02]  /*2410*/  IMAD.MOV.U32 R53, RZ, RZ, R77 ;  /* 0x000000ffff357224 */ /* 0x000fe400078e004d */
[----:B------:R-:W-:Y:S02]  /*2420*/  IMAD.MOV.U32 R55, RZ, RZ, R48 ;  /* 0x000000ffff377224 */ /* 0x000fe400078e0030 */
[----:B------:R-:W-:-:S02]  /*2430*/  IMAD.MOV.U32 R54, RZ, RZ, R49 ;  /* 0x000000ffff367224 */ /* 0x000fc400078e0031 */
[----:B------:R-:W-:Y:S01]  /*2440*/  IMAD R57, R51, 0xc, RZ ;  /* 0x0000000c33397824 */ /* 0x000fe200078e02ff */
[----:B0-----:R-:W-:-:S04]  /*2450*/  ISETP.GE.AND P0, PT, R0, UR4, PT ;  /* 0x0000000400007c0c */ /* 0x001fc8000bf06270 */
[----:B------:R-:W-:-:S13]  /*2460*/  ISETP.GT.AND P0, PT, R0, -0x1, !P0 ;  /* 0xffffffff0000780c */ /* 0x000fda0004704270 */
.L_x_22:
[----:B------:R-:W0:Y:S01]  /*2470*/  LDCU UR4, c[0x0][0x398] ;  /* 0x00007300ff0477ac */ /* 0x000e220008000800 */
[----:B------:R-:W-:Y:S01]  /*2480*/  VIADD R54, R54, 0x1 ;  /* 0x0000000136367836 */ /* 0x000fe20000000000 */
[----:B------:R-:W-:Y:S01]  /*2490*/  BSSY.RECONVERGENT B2, `(.L_x_14) ;  /* 0x00000a0000027945 */ /* 0x000fe20003800200 */
[----:B------:R-:W-:-:S03]  /*24a0*/  VIADD R55, R55, 0x1 ;  /* 0x0000000137377836 */ /* 0x000fc60000000000 */
[----:B------:R-:W-:Y:S02]  /*24b0*/  ISETP.NE.AND P3, PT, R54, 0x1, PT ;  /* 0x000000013600780c */ /* 0x000fe40003f65270 */
[----:B0-----:R-:W-:-:S04]  /*24c0*/  ISETP.GE.AND P1, PT, R53, UR4, PT ;  /* 0x0000000435007c0c */ /* 0x001fc8000bf26270 */
[----:B------:R-:W-:-:S04]  /*24d0*/  ISETP.GT.AND P1, PT, R53, -0x1, !P1 ;  /* 0xffffffff3500780c */ /* 0x000fc80004f24270 */
[----:B------:R-:W-:-:S13]  /*24e0*/  PLOP3.LUT P1, PT, P0, P1, PT, 0x80, 0x8 ;  /* 0x000000000008781c */ /* 0x000fda0000723070 */
[----:B------:R-:W-:Y:S05]  /*24f0*/  @!P1 BRA `(.L_x_15) ;  /* 0x0000000800649947 */ /* 0x000fea0003800000 */
[----:B------:R-:W0:Y:S01]  /*2500*/  LDC.64 R58, c[0x0][0x388] ;  /* 0x0000e200ff3a7b82 */ /* 0x000e220000000a00 */
[C---:B------:R-:W-:Y:S02]  /*2510*/  R2UR UR10, R84.reuse ;  /* 0x00000000540a72ca */ /* 0x040fe400000e0000 */
[C---:B------:R-:W-:Y:S02]  /*2520*/  R2UR UR11, R85.reuse ;  /* 0x00000000550b72ca */ /* 0x040fe400000e0000 */
[C---:B------:R-:W-:Y:S02]  /*2530*/  R2UR UR8, R84.reuse ;  /* 0x00000000540872ca */ /* 0x040fe400000e0000 */
[C---:B------:R-:W-:Y:S02]  /*2540*/  R2UR UR9, R85.reuse ;  /* 0x00000000550972ca */ /* 0x040fe400000e0000 */
[----:B------:R-:W-:Y:S02]  /*2550*/  R2UR UR4, R84 ;  /* 0x00000000540472ca */ /* 0x000fe400000e0000 */
[----:B------:R-:W-:-:S02]  /*2560*/  R2UR UR5, R85 ;  /* 0x00000000550572ca */ /* 0x000fc400000e0000 */
[C---:B------:R-:W-:Y:S02]  /*2570*/  R2UR UR6, R84.reuse ;  /* 0x00000000540672ca */ /* 0x040fe400000e0000 */
[C---:B------:R-:W-:Y:S01]  /*2580*/  R2UR UR7, R85.reuse ;  /* 0x00000000550772ca */ /* 0x040fe200000e0000 */
[----:B------:R-:W2:Y:S01]  /*2590*/  LDG.E R65, desc[UR10][R42.64] ;  /* 0x0000000a2a417981 */ /* 0x000ea2000c1e1900 */
[C---:B------:R-:W-:Y:S02]  /*25a0*/  R2UR UR12, R84.reuse ;  /* 0x00000000540c72ca */ /* 0x040fe400000e0000 */
[C---:B------:R-:W-:Y:S02]  /*25b0*/  R2UR UR13, R85.reuse ;  /* 0x00000000550d72ca */ /* 0x040fe400000e0000 */
[----:B------:R-:W-:Y:S02]  /*25c0*/  R2UR UR14, R84 ;  /* 0x00000000540e72ca */ /* 0x000fe400000e0000 */
[----:B------:R-:W-:Y:S01]  /*25d0*/  R2UR UR15, R85 ;  /* 0x00000000550f72ca */ /* 0x000fe200000e0000 */
[----:B0-----:R-:W-:-:S04]  /*25e0*/  IMAD.WIDE R58, R51, 0x4, R58 ;  /* 0x00000004333a7825 */ /* 0x001fc800078e023a */
[----:B------:R-:W3:Y:S01]  /*25f0*/  LDG.E R63, desc[UR6][R40.64] ;  /* 0x00000006283f7981 */ /* 0x000ee2000c1e1900 */
[----:B------:R-:W-:-:S03]  /*2600*/  IMAD.WIDE R2, R22, 0x4, R58 ;  /* 0x0000000416027825 */ /* 0x000fc600078e023a */
[----:B------:R-:W3:Y:S04]  /*2610*/  LDG.E R58, desc[UR4][R58.64] ;  /* 0x000000043a3a7981 */ /* 0x000ee8000c1e1900 */
[----:B------:R0:W2:Y:S01]  /*2620*/  LDG.E R0, desc[UR8][R2.64] ;  /* 0x0000000802007981 */ /* 0x0000a2000c1e1900 */
[----:B------:R-:W-:-:S03]  /*2630*/  IMAD.WIDE R60, R22, 0x4, R2 ;  /* 0x00000004163c7825 */ /* 0x000fc600078e0202 */
[----:B------:R-:W4:Y:S04]  /*2640*/  LDG.E R67, desc[UR14][R44.64] ;  /* 0x0000000e2c437981 */ /* 0x000f28000c1e1900 */
[----:B------:R-:W4:Y:S01]  /*2650*/  LDG.E R60, desc[UR12][R60.64] ;  /* 0x0000000c3c3c7981 */ /* 0x000f22000c1e1900 */
[----:B------:R-:W1:Y:S01]  /*2660*/  MUFU.RCP R62, R47 ;  /* 0x0000002f003e7308 */ /* 0x000e620000001000 */
[----:B------:R-:W-:-:S04]  /*2670*/  IMAD R56, R55, R55, R52 ;  /* 0x0000003737387224 */ /* 0x000fc800078e0234 */
[----:B------:R-:W-:-:S05]  /*2680*/  IMAD.MOV R56, RZ, RZ, -R56 ;  /* 0x000000ffff387224 */ /* 0x000fca00078e0a38 */
[----:B0-----:R-:W-:-:S04]  /*2690*/  I2FP.F32.S32 R2, R56 ;  /* 0x0000003800027245 */ /* 0x001fc80000201400 */
[----:B------:R-:W0:Y:S01]  /*26a0*/  FCHK P1, R2, R47 ;  /* 0x0000002f02007302 */ /* 0x000e220000020000 */
[----:B-1----:R-:W-:-:S04]  /*26b0*/  FFMA R69, -R47, R62, 1 ;  /* 0x3f8000002f457423 */ /* 0x002fc8000000013e */
[----:B------:R-:W-:Y:S01]  /*26c0*/  FFMA R69, R62, R69, R62 ;  /* 0x000000453e457223 */ /* 0x000fe2000000003e */
[----:B------:R-:W-:Y:S01]  /*26d0*/  BSSY.RECONVERGENT B3, `(.L_x_16) ;  /* 0x000000f000037945 */ /* 0x000fe20003800200 */
[----:B--2---:R-:W-:Y:S01]  /*26e0*/  FADD R0, R0, -R65 ;  /* 0x8000004100007221 */ /* 0x004fe20000000000 */
[----:B---3--:R-:W-:-:S03]  /*26f0*/  FADD R58, R58, -R63 ;  /* 0x8000003f3a3a7221 */ /* 0x008fc60000000000 */
[----:B------:R-:W-:Y:S01]  /*2700*/  FMUL R3, R0, R0 ;  /* 0x0000000000037220 */ /* 0x000fe20000400000 */
[----:B------:R-:W-:-:S03]  /*2710*/  FFMA R0, R2, R69, RZ ;  /* 0x0000004502007223 */ /* 0x000fc600000000ff */
[----:B------:R-:W-:Y:S01]  /*2720*/  FFMA R3, R58, R58, R3 ;  /* 0x0000003a3a037223 */ /* 0x000fe20000000003 */
[----:B------:R-:W-:Y:S01]  /*2730*/  FFMA R56, -R47, R0, R2 ;  /* 0x000000002f387223 */ /* 0x000fe20000000102 */
[----:B----4-:R-:W-:-:S03]  /*2740*/  FADD R60, R60, -R67 ;  /* 0x800000433c3c7221 */ /* 0x010fc60000000000 */
[----:B------:R-:W-:Y:S01]  /*2750*/  FFMA R56, R69, R56, R0 ;  /* 0x0000003845387223 */ /* 0x000fe20000000000 */
[----:B------:R-:W-:Y:S01]  /*2760*/  FFMA R0, R60, R60, R3 ;  /* 0x0000003c3c007223 */ /* 0x000fe20000000003 */
[----:B0-----:R-:W-:Y:S06]  /*2770*/  @!P1 BRA `(.L_x_17) ;  /* 0x0000000000109947 */ /* 0x001fec0003800000 */
[----:B------:R-:W-:Y:S01]  /*2780*/  IMAD.MOV.U32 R3, RZ, RZ, R47 ;  /* 0x000000ffff037224 */ /* 0x000fe200078e002f */
[----:B------:R-:W-:-:S07]  /*2790*/  MOV R63, 0x27b0 ;  /* 0x000027b0003f7802 */ /* 0x000fce0000000f00 */
[----:B------:R-:W-:Y:S05]  /*27a0*/  CALL.REL.NOINC `($__internal_2_$__cuda_sm3x_div_rn_noftz_f32_slowpath) ;  /* 0x0000002400c07944 */ /* 0x000fea0003c00000 */
[----:B------:R-:W-:-:S07]  /*27b0*/  IMAD.MOV.U32 R56, RZ, RZ, R59 ;  /* 0x000000ffff387224 */ /* 0x000fce00078e003b */
.L_x_17:
[----:B------:R-:W-:Y:S05]  /*27c0*/  BSYNC.RECONVERGENT B3 ;  /* 0x0000000000037941 */ /* 0x000fea0003800200 */
.L_x_16:
[----:B------:R-:W-:Y:S01]  /*27d0*/  IMAD.MOV.U32 R3, RZ, RZ, 0x3bbb989d ;  /* 0x3bbb989dff037424 */ /* 0x000fe200078e00ff */
[----:B------:R-:W-:Y:S01]  /*27e0*/  FCHK P1, R0, -3 ;  /* 0xc040000000007902 */ /* 0x000fe20000020000 */
[----:B------:R-:W-:Y:S01]  /*27f0*/  IMAD.MOV.U32 R59, RZ, RZ, 0x437c0000 ;  /* 0x437c0000ff3b7424 */ /* 0x000fe200078e00ff */
[----:B------:R-:W-:Y:S01]  /*2800*/  BSSY.RECONVERGENT B3, `(.L_x_18) ;  /* 0x0000016000037945 */ /* 0x000fe20003800200 */
[----:B------:R-:W-:Y:S01]  /*2810*/  FFMA.SAT R2, R56, R3, 0.5 ;  /* 0x3f00000038027423 */ /* 0x000fe20000002003 */
[----:B------:R-:W-:-:S03]  /*2820*/  IMAD.MOV.U32 R58, RZ, RZ, 0x40400000 ;  /* 0x40400000ff3a7424 */ /* 0x000fc600078e00ff */
[----:B------:R-:W-:Y:S01]  /*2830*/  FFMA.RM R2, R2, R59, 12582913 ;  /* 0x4b40000102027423 */ /* 0x000fe2000000403b */
[----:B------:R-:W-:-:S03]  /*2840*/  IMAD.MOV.U32 R59, RZ, RZ, 0x3eaaaaab ;  /* 0x3eaaaaabff3b7424 */ /* 0x000fc600078e00ff */
[----:B------:R-:W-:-:S04]  /*2850*/  FADD R3, R2, -12583039 ;  /* 0xcb40007f02037421 */ /* 0x000fc80000000000 */
[----:B------:R-:W-:-:S04]  /*2860*/  FFMA R3, R56, 1.4426950216293334961, -R3 ;  /* 0x3fb8aa3b38037823 */ /* 0x000fc80000000803 */
[----:B------:R-:W-:Y:S01]  /*2870*/  FFMA R3, R56, 1.925963033500011079e-08, R3 ;  /* 0x32a5706038037823 */ /* 0x000fe20000000003 */
[----:B------:R-:W-:-:S04]  /*2880*/  FFMA R56, -R59, R58, 1 ;  /* 0x3f8000003b387423 */ /* 0x000fc8000000013a */
[----:B------:R-:W-:Y:S01]  /*2890*/  FFMA R59, R56, -R59, -0.3333333432674407959 ;  /* 0xbeaaaaab383b7423 */ /* 0x000fe2000000083b */
[----:B------:R-:W0:Y:S01]  /*28a0*/  MUFU.EX2 R3, R3 ;  /* 0x0000000300037308 */ /* 0x000e220000000800 */
[----:B------:R-:W-:Y:S02]  /*28b0*/  IMAD.SHL.U32 R56, R2, 0x800000, RZ ;  /* 0x0080000002387824 */ /* 0x000fe400078e00ff */
[----:B------:R-:W-:-:S04]  /*28c0*/  FFMA R58, R0, R59, RZ ;  /* 0x0000003b003a7223 */ /* 0x000fc800000000ff */
[----:B------:R-:W-:-:S04]  /*28d0*/  FFMA R2, R58, 3, R0 ;  /* 0x404000003a027823 */ /* 0x000fc80000000000 */
[----:B------:R-:W-:Y:S01]  /*28e0*/  FFMA R2, R59, R2, R58 ;  /* 0x000000023b027223 */ /* 0x000fe2000000003a */
[----:B0-----:R-:W-:Y:S01]  /*28f0*/  FMUL R56, R56, R3 ;  /* 0x0000000338387220 */ /* 0x001fe20000400000 */
[----:B------:R-:W-:Y:S06]  /*2900*/  @!P1 BRA `(.L_x_19) ;  /* 0x0000000000149947 */ /* 0x000fec0003800000 */
[----:B------:R-:W-:Y:S01]  /*2910*/  IMAD.MOV.U32 R2, RZ, RZ, R0 ;  /* 0x000000ffff027224 */ /* 0x000fe200078e0000 */
[----:B------:R-:W-:Y:S01]  /*2920*/  MOV R63, 0x2950 ;  /* 0x00002950003f7802 */ /* 0x000fe20000000f00 */
[----:B------:R-:W-:-:S07]  /*2930*/  IMAD.MOV.U32 R3, RZ, RZ, -0x3fc00000 ;  /* 0xc0400000ff037424 */ /* 0x000fce00078e00ff */
[----:B------:R-:W-:Y:S05]  /*2940*/  CALL.REL.NOINC `($__internal_2_$__cuda_sm3x_div_rn_noftz_f32_slowpath) ;  /* 0x0000002400587944 */ /* 0x000fea0003c00000 */
[----:B------:R-:W-:-:S07]  /*2950*/  IMAD.MOV.U32 R2, RZ, RZ, R59 ;  /* 0x000000ffff027224 */ /* 0x000fce00078e003b */
.L_x_19:
[----:B------:R-:W-:Y:S05]  /*2960*/  BSYNC.RECONVERGENT B3 ;  /* 0x0000000000037941 */ /* 0x000fea0003800200 */
.L_x_18:
[----:B------:R-:W0:Y:S01]  /*2970*/  MUFU.RCP R3, R46 ;  /* 0x0000002e00037308 */ /* 0x000e220000001000 */
[----:B------:R-:W-:Y:S07]  /*2980*/  BSSY.RECONVERGENT B3, `(.L_x_20) ;  /* 0x000000c000037945 */ /* 0x000fee0003800200 */
[----:B------:R-:W1:Y:S01]  /*2990*/  FCHK P1, R2, R46 ;  /* 0x0000002e02007302 */ /* 0x000e620000020000 */
[----:B0-----:R-:W-:-:S04]  /*29a0*/  FFMA R0, -R46, R3, 1 ;  /* 0x3f8000002e007423 */ /* 0x001fc80000000103 */
[----:B------:R-:W-:-:S04]  /*29b0*/  FFMA R0, R3, R0, R3 ;  /* 0x0000000003007223 */ /* 0x000fc80000000003 */
[----:B------:R-:W-:-:S04]  /*29c0*/  FFMA R3, R0, R2, RZ ;  /* 0x0000000200037223 */ /* 0x000fc800000000ff */
[----:B------:R-:W-:-:S04]  /*29d0*/  FFMA R58, -R46, R3, R2 ;  /* 0x000000032e3a7223 */ /* 0x000fc80000000102 */
[----:B------:R-:W-:Y:S01]  /*29e0*/  FFMA R0, R0, R58, R3 ;  /* 0x0000003a00007223 */ /* 0x000fe20000000003 */
[----:B-1----:R-:W-:Y:S06]  /*29f0*/  @!P1 BRA `(.L_x_21) ;  /* 0x0000000000109947 */ /* 0x002fec0003800000 */
[----:B------:R-:W-:Y:S01]  /*2a00*/  IMAD.MOV.U32 R3, RZ, RZ, R46 ;  /* 0x000000ffff037224 */ /* 0x000fe200078e002e */
[----:B------:R-:W-:-:S07]  /*2a10*/  MOV R63, 0x2a30 ;  /* 0x00002a30003f7802 */ /* 0x000fce0000000f00 */
[----:B------:R-:W-:Y:S05]  /*2a20*/  CALL.REL.NOINC `($__internal_2_$__cuda_sm3x_div_rn_noftz_f32_slowpath) ;  /* 0x0000002400207944 */ /* 0x000fea0003c00000 */
[----:B------:R-:W-:-:S07]  /*2a30*/  IMAD.MOV.U32 R0, RZ, RZ, R59 ;  /* 0x000000ffff007224 */ /* 0x000fce00078e003b */
.L_x_21:
[----:B------:R-:W-:Y:S05]  /*2a40*/  BSYNC.RECONVERGENT B3 ;  /* 0x0000000000037941 */ /* 0x000fea0003800200 */
.L_x_20:
[C---:B------:R-:W-:Y:S01]  /*2a50*/  R2UR UR4, R84.reuse ;  /* 0x00000000540472ca */ /* 0x040fe200000e0000 */
[----:B------:R-:W-:Y:S01]  /*2a60*/  IMAD.WIDE R2, R57, 0x4, R16 ;  /* 0x0000000439027825 */ /* 0x000fe200078e0210 */
[C---:B------:R-:W-:Y:S02]  /*2a70*/  R2UR UR5, R85.reuse ;  /* 0x00000000550572ca */ /* 0x040fe400000e0000 */
[C---:B------:R-:W-:Y:S02]  /*2a80*/  R2UR UR6, R84.reuse ;  /* 0x00000000540672ca */ /* 0x040fe400000e0000 */
[C---:B------:R-:W-:Y:S02]  /*2a90*/  R2UR UR7, R85.reuse ;  /* 0x00000000550772ca */ /* 0x040fe400000e0000 */
[----:B------:R-:W-:Y:S02]  /*2aa0*/  R2UR UR8, R84 ;  /* 0x00000000540872ca */ /* 0x000fe400000e0000 */
[----:B------:R-:W-:-:S05]  /*2ab0*/  R2UR UR9, R85 ;  /* 0x00000000550972ca */ /* 0x000fca00000e0000 */
[----:B------:R-:W2:Y:S04]  /*2ac0*/  LD.E R61, desc[UR4][R2.64] ;  /* 0x00000004023d7980 */ /* 0x000ea8000c101900 */
[----:B------:R-:W3:Y:S04]  /*2ad0*/  LD.E R63, desc[UR6][R2.64+0x4] ;  /* 0x00000406023f7980 */ /* 0x000ee8000c101900 */
[----:B------:R-:W4:Y:S04]  /*2ae0*/  LD.E R65, desc[UR8][R2.64+0x8] ;  /* 0x0000080802417980 */ /* 0x000f28000c101900 */
[----:B------:R-:W5:Y:S04]  /*2af0*/  LD.E R67, desc[UR4][R2.64+0xc] ;  /* 0x00000c0402437980 */ /* 0x000f68000c101900 */
[----:B------:R-:W5:Y:S04]  /*2b00*/  LD.E R69, desc[UR6][R2.64+0x10] ;  /* 0x0000100602457980 */ /* 0x000f68000c101900 */
[----:B------:R-:W5:Y:S04]  /*2b10*/  LD.E R71, desc[UR8][R2.64+0x14] ;  /* 0x0000140802477980 */ /* 0x000f68000c101900 */
[----:B------:R-:W5:Y:S04]  /*2b20*/  LD.E R73, desc[UR4][R2.64+0x18] ;  /* 0x0000180402497980 */ /* 0x000f68000c101900 */
[----:B------:R-:W5:Y:S04]  /*2b30*/  LD.E R75, desc[UR6][R2.64+0x1c] ;  /* 0x00001c06024b7980 */ /* 0x000f68000c101900 */
[----:B------:R-:W5:Y:S04]  /*2b40*/  LD.E R79, desc[UR8][R2.64+0x20] ;  /* 0x00002008024f7980 */ /* 0x000f68000c101900 */
[----:B------:R-:W5:Y:S04]  /*2b50*/  LD.E R81, desc[UR4][R2.64+0x24] ;  /* 0x0000240402517980 */ /* 0x000f68000c101900 */
[----:B------:R-:W5:Y:S04]  /*2b60*/  LD.E R83, desc[UR6][R2.64+0x28] ;  /* 0x0000280602537980 */ /* 0x000f68000c101900 */
[----:B------:R0:W5:Y:S01]  /*2b70*/  LD.E R87, desc[UR8][R2.64+0x2c] ;  /* 0x00002c0802577980 */ /* 0x000162000c101900 */
[----:B------:R-:W-:-:S02]  /*2b80*/  IMAD.MOV.U32 R59, RZ, RZ, 0x3bbb989d ;  /* 0x3bbb989dff3b7424 */ /* 0x000fc400078e00ff */
[----:B------:R-:W-:Y:S02]  /*2b90*/  IMAD.MOV.U32 R89, RZ, RZ, 0x437c0000 ;  /* 0x437c0000ff597424 */ /* 0x000fe400078e00ff */
[----:B------:R-:W-:-:S04]  /*2ba0*/  FFMA.SAT R58, R0, R59, 0.5 ;  /* 0x3f000000003a7423 */ /* 0x000fc8000000203b */
[----:B------:R-:W-:-:S04]  /*2bb0*/  FFMA.RM R58, R58, R89, 12582913 ;  /* 0x4b4000013a3a7423 */ /* 0x000fc80000004059 */
[C---:B------:R-:W-:Y:S01]  /*2bc0*/  FADD R59, R58.reuse, -12583039 ;  /* 0xcb40007f3a3b7421 */ /* 0x040fe20000000000 */
[----:B------:R-:W-:-:S03]  /*2bd0*/  IMAD.SHL.U32 R58, R58, 0x800000, RZ ;  /* 0x008000003a3a7824 */ /* 0x000fc600078e00ff */
[----:B------:R-:W-:-:S04]  /*2be0*/  FFMA R59, R0, 1.4426950216293334961, -R59 ;  /* 0x3fb8aa3b003b7823 */ /* 0x000fc8000000083b */
[----:B------:R-:W-:-:S04]  /*2bf0*/  FFMA R0, R0, 1.925963033500011079e-08, R59 ;  /* 0x32a5706000007823 */ /* 0x000fc8000000003b */
[----:B------:R-:W1:Y:S02]  /*2c00*/  MUFU.EX2 R59, R0 ;  /* 0x00000000003b7308 */ /* 0x000e640000000800 */
[----:B-1----:R-:W-:-:S04]  /*2c10*/  FMUL R59, R58, R59 ;  /* 0x0000003b3a3b7220 */ /* 0x002fc80000400000 */
[----:B------:R-:W-:-:S04]  /*2c20*/  FMUL R56, R56, R59 ;  /* 0x0000003b38387220 */ /* 0x000fc80000400000 */
[----:B0-----:R-:W0:Y:S02]  /*2c30*/  F2F.F64.F32 R2, R56 ;  /* 0x0000003800027310 */ /* 0x001e240000201800 */
[----:B0-----:R-:W-:Y:S01]  /*2c40*/  DADD R8, R8, R2 ;  /* 0x0000000008087229 */ /* 0x001fe20000000002 */
[C---:B--2---:R-:W-:Y:S01]  /*2c50*/  FMUL R58, R56.reuse, R61 ;  /* 0x0000003d383a7220 */ /* 0x044fe20000400000 */
[----:B---3--:R-:W-:-:S05]  /*2c60*/  FMUL R60, R56, R63 ;  /* 0x0000003f383c7220 */ /* 0x008fca0000400000 */
[----:B------:R-:W0:Y:S01]  /*2c70*/  F2F.F64.F32 R58, R58 ;  /* 0x0000003a003a7310 */ /* 0x000e220000201800 */
[C---:B----4-:R-:W-:Y:S01]  /*2c80*/  FMUL R62, R56.reuse, R65 ;  /* 0x00000041383e7220 */ /* 0x050fe20000400000 */
[----:B-----5:R-:W-:-:S06]  /*2c90*/  FMUL R64, R56, R67 ;  /* 0x0000004338407220 */ /* 0x020fcc0000400000 */
[----:B------:R-:W1:Y:S01]  /*2ca0*/  F2F.F64.F32 R60, R60 ;  /* 0x0000003c003c7310 */ /* 0x000e620000201800 */
[C---:B------:R-:W-:Y:S01]  /*2cb0*/  FMUL R66, R56.reuse, R69 ;  /* 0x0000004538427220 */ /* 0x040fe20000400000 */
[----:B------:R-:W-:Y:S01]  /*2cc0*/  FMUL R68, R56, R71 ;  /* 0x0000004738447220 */ /* 0x000fe20000400000 */
[----:B0-----:R-:W-:-:S05]  /*2cd0*/  DADD R36, R36, R58 ;  /* 0x0000000024247229 */ /* 0x001fca000000003a */
[----:B------:R-:W0:Y:S01]  /*2ce0*/  F2F.F64.F32 R62, R62 ;  /* 0x0000003e003e7310 */ /* 0x000e220000201800 */
[C---:B------:R-:W-:Y:S01]  /*2cf0*/  FMUL R70, R56.reuse, R73 ;  /* 0x0000004938467220 */ /* 0x040fe20000400000 */
[----:B------:R-:W-:Y:S01]  /*2d00*/  FMUL R72, R56, R75 ;  /* 0x0000004b38487220 */ /* 0x000fe20000400000 */
[----:B-1----:R-:W-:-:S05]  /*2d10*/  DADD R34, R34, R60 ;  /* 0x0000000022227229 */ /* 0x002fca000000003c */
        /* <DEDUP_REMOVED lines=9> */
[----:B0-----:R-:W-:-:S07]  /*2db0*/  DADD R28, R28, R66 ;  /* 0x000000001c1c7229 */ /* 0x001fce0000000042 */
[----:B------:R-:W0:Y:S01]  /*2dc0*/  F2F.F64.F32 R70, R70 ;  /* 0x0000004600467310 */ /* 0x000e220000201800 */
[----:B-1----:R-:W-:-:S07]  /*2dd0*/  DADD R26, R26, R68 ;  /* 0x000000001a1a7229 */ /* 0x002fce0000000044 */
        /* <DEDUP_REMOVED lines=9> */
[----:B0-----:R-:W-:Y:S02]  /*2e70*/  DADD R12, R12, R80 ;  /* 0x000000000c0c7229 */ /* 0x001fe40000000050 */
[----:B-1----:R-:W-:-:S11]  /*2e80*/  DADD R10, R10, R82 ;  /* 0x000000000a0a7229 */ /* 0x002fd60000000052 */
.L_x_15:
[----:B------:R-:W-:Y:S05]  /*2e90*/  BSYNC.RECONVERGENT B2 ;  /* 0x0000000000027941 */ /* 0x000fea0003800200 */
.L_x_14:
[----:B------:R-:W0:Y:S01]  /*2ea0*/  LDC R0, c[0x0][0x39c] ;  /* 0x0000e700ff007b82 */ /* 0x000e220000000800 */
[----:B------:R-:W-:Y:S01]  /*2eb0*/  IADD3 R53, PT, PT, R53, 0x1, RZ ;  /* 0x0000000135357810 */ /* 0x000fe20007ffe0ff */
[----:B0-----:R-:W-:Y:S02]  /*2ec0*/  IMAD.IADD R51, R51, 0x1, R0 ;  /* 0x0000000133337824 */ /* 0x001fe400078e0200 */
[----:B------:R-:W-:Y:S01]  /*2ed0*/  IMAD R57, R0, 0xc, R57 ;  /* 0x0000000c00397824 */ /* 0x000fe200078e0239 */
[----:B------:R-:W-:Y:S06]  /*2ee0*/  @P3 BRA `(.L_x_22) ;  /* 0xfffffff400603947 */ /* 0x000fec000383ffff */
[----:B------:R-:W-:Y:S05]  /*2ef0*/  BSYNC.RECONVERGENT B1 ;  /* 0x0000000000017941 */ /* 0x000fea0003800200 */
.L_x_13:
[----:B------:R-:W-:-:S04]  /*2f00*/  IABS R0, R38 ;  /* 0x0000002600007213 */ /* 0x000fc80000000000 */
[C---:B------:R-:W-:Y:S01]  /*2f10*/  ISETP.NE.AND P0, PT, R23.reuse, R0, PT ;  /* 0x000000001700720c */ /* 0x040fe20003f05270 */
[----:B------:R-:W-:-:S12]  /*2f20*/  VIADD R23, R23, 0x1 ;  /* 0x0000000117177836 */ /* 0x000fd80000000000 */
[----:B------:R-:W-:Y:S05]  /*2f30*/  @P0 BRA `(.L_x_23) ;  /* 0xfffffff400200947 */ /* 0x000fea000383ffff */
[----:B------:R-:W-:Y:S05]  /*2f40*/  BSYNC.RECONVERGENT B0 ;  /* 0x0000000000007941 */ /* 0x000fea0003800200 */
.L_x_12:
[----:B------:R-:W0:Y:S01]  /*2f50*/  MUFU.RCP64H R3, R9 ;  /* 0x0000000900037308 */ /* 0x000e220000001800 */
[----:B------:R-:W-:Y:S01]  /*2f60*/  IMAD.MOV.U32 R2, RZ, RZ, 0x1 ;  /* 0x00000001ff027424 */ /* 0x000fe200078e00ff */
[----:B------:R-:W-:Y:S01]  /*2f70*/  FSETP.GEU.AND P1, PT, |R37|, 6.5827683646048100446e-37, PT ;  /* 0x036000002500780b */ /* 0x000fe20003f2e200 */
[----:B------:R-:W-:Y:S04]  /*2f80*/  BSSY.RECONVERGENT B1, `(.L_x_24) ;  /* 0x0000013000017945 */ /* 0x000fe80003800200 */
[----:B0-----:R-:W-:-:S08]  /*2f90*/  DFMA R16, R2, -R8, 1 ;  /* 0x3ff000000210742b */ /* 0x001fd00000000808 */
[----:B------:R-:W-:-:S08]  /*2fa0*/  DFMA R16, R16, R16, R16 ;  /* 0x000000101010722b */ /* 0x000fd00000000010 */
[----:B------:R-:W-:-:S08]  /*2fb0*/  DFMA R16, R2, R16, R2 ;  /* 0x000000100210722b */ /* 0x000fd00000000002 */
[----:B------:R-:W-:-:S08]  /*2fc0*/  DFMA R2, R16, -R8, 1 ;  /* 0x3ff000001002742b */ /* 0x000fd00000000808 */
[----:B------:R-:W-:-:S08]  /*2fd0*/  DFMA R2, R16, R2, R16 ;  /* 0x000000021002722b */ /* 0x000fd00000000010 */
[----:B------:R-:W-:-:S08]  /*2fe0*/  DMUL R16, R2, R36 ;  /* 0x0000002402107228 */ /* 0x000fd00000000000 */
[----:B------:R-:W-:-:S08]  /*2ff0*/  DFMA R40, R16, -R8, R36 ;  /* 0x800000081028722b */ /* 0x000fd00000000024 */
[----:B------:R-:W-:-:S10]  /*3000*/  DFMA R2, R2, R40, R16 ;  /* 0x000000280202722b */ /* 0x000fd40000000010 */
[----:B------:R-:W-:-:S05]  /*3010*/  FFMA R0, RZ, R9, R3 ;  /* 0x00000009ff007223 */ /* 0x000fca0000000003 */
[----:B------:R-:W-:-:S13]  /*3020*/  FSETP.GT.AND P0, PT, |R0|, 1.469367938527859385e-39, PT ;  /* 0x001000000000780b */ /* 0x000fda0003f04200 */
[----:B------:R-:W-:Y:S05]  /*3030*/  @P0 BRA P1, `(.L_x_25) ;  /* 0x00000000001c0947 */ /* 0x000fea0000800000 */
[----:B------:R-:W-:Y:S01]  /*3040*/  IMAD.MOV.U32 R50, RZ, RZ, R36 ;  /* 0x000000ffff327224 */ /* 0x000fe200078e0024 */
[----:B------:R-:W-:Y:S01]  /*3050*/  MOV R6, 0x30a0 ;  /* 0x000030a000067802 */ /* 0x000fe20000000f00 */
[----:B------:R-:W-:Y:S02]  /*3060*/  IMAD.MOV.U32 R51, RZ, RZ, R37 ;  /* 0x000000ffff337224 */ /* 0x000fe400078e0025 */
[----:B------:R-:W-:Y:S02]  /*3070*/  IMAD.MOV.U32 R36, RZ, RZ, R8 ;  /* 0x000000ffff247224 */ /* 0x000fe400078e0008 */
[----:B------:R-:W-:-:S07]  /*3080*/  IMAD.MOV.U32 R37, RZ, RZ, R9 ;  /* 0x000000ffff257224 */ /* 0x000fce00078e0009 */
[----:B------:R-:W-:Y:S05]  /*3090*/  CALL.REL.NOINC `($__internal_1_$__cuda_sm20_div_rn_f64_full) ;  /* 0x0000001800107944 */ /* 0x000fea0003c00000 */
[----:B------:R-:W-:-:S07]  /*30a0*/  IMAD.MOV.U32 R3, RZ, RZ, R45 ;  /* 0x000000ffff037224 */ /* 0x000fce00078e002d */
.L_x_25:
[----:B------:R-:W-:Y:S05]  /*30b0*/  BSYNC.RECONVERGENT B1 ;  /* 0x0000000000017941 */ /* 0x000fea0003800200 */
.L_x_24:
[----:B------:R-:W0:Y:S01]  /*30c0*/  MUFU.RCP64H R17, R9 ;  /* 0x0000000900117308 */ /* 0x000e220000001800 */
[----:B------:R-:W-:Y:S01]  /*30d0*/  IMAD.MOV.U32 R16, RZ, RZ, 0x1 ;  /* 0x00000001ff107424 */ /* 0x000fe200078e00ff */
[----:B------:R-:W-:Y:S01]  /*30e0*/  R2UR UR4, R84 ;  /* 0x00000000540472ca */ /* 0x000fe200000e0000 */
[----:B------:R-:W-:Y:S01]  /*30f0*/  BSSY.RECONVERGENT B1, `(.L_x_26) ;  /* 0x0000019000017945 */ /* 0x000fe20003800200 */
[----:B------:R-:W-:Y:S02]  /*3100*/  R2UR UR5, R85 ;  /* 0x00000000550572ca */ /* 0x000fe400000e0000 */
[----:B------:R-:W-:Y:S02]  /*3110*/  FSETP.GEU.AND P1, PT, |R35|, 6.5827683646048100446e-37, PT ;  /* 0x036000002300780b */ /* 0x000fe40003f2e200 */
[----:B------:R-:W1:Y:S01]  /*3120*/  F2F.F32.F64 R23, R2 ;  /* 0x0000000200177310 */ /* 0x000e620000301000 */
[----:B0-----:R-:W-:-:S08]  /*3130*/  DFMA R36, R16, -R8, 1 ;  /* 0x3ff000001024742b */ /* 0x001fd00000000808 */
[----:B------:R-:W-:-:S08]  /*3140*/  DFMA R36, R36, R36, R36 ;  /* 0x000000242424722b */ /* 0x000fd00000000024 */
[----:B------:R-:W-:-:S08]  /*3150*/  DFMA R36, R16, R36, R16 ;  /* 0x000000241024722b */ /* 0x000fd00000000010 */
[----:B------:R-:W-:-:S08]  /*3160*/  DFMA R16, R36, -R8, 1 ;  /* 0x3ff000002410742b */ /* 0x000fd00000000808 */
[----:B------:R-:W-:Y:S01]  /*3170*/  DFMA R42, R36, R16, R36 ;  /* 0x00000010242a722b */ /* 0x000fe20000000024 */
[----:B------:R-:W-:-:S05]  /*3180*/  IMAD.WIDE R16, R39, 0x4, R4 ;  /* 0x0000000427107825 */ /* 0x000fca00078e0204 */
[----:B-1----:R0:W-:Y:S02]  /*3190*/  ST.E desc[UR4][R16.64], R23 ;  /* 0x0000001710007985 */ /* 0x0021e4000c101904 */
[----:B------:R-:W-:-:S08]  /*31a0*/  DMUL R36, R42, R34 ;  /* 0x000000222a247228 */ /* 0x000fd00000000000 */
[----:B------:R-:W-:-:S08]  /*31b0*/  DFMA R40, R36, -R8, R34 ;  /* 0x800000082428722b */ /* 0x000fd00000000022 */
[----:B------:R-:W-:-:S10]  /*31c0*/  DFMA R4, R42, R40, R36 ;  /* 0x000000282a04722b */ /* 0x000fd40000000024 */
[----:B------:R-:W-:-:S05]  /*31d0*/  FFMA R0, RZ, R9, R5 ;  /* 0x00000009ff007223 */ /* 0x000fca0000000005 */
[----:B------:R-:W-:-:S13]  /*31e0*/  FSETP.GT.AND P0, PT, |R0|, 1.469367938527859385e-39, PT ;  /* 0x001000000000780b */ /* 0x000fda0003f04200 */
[----:B0-----:R-:W-:Y:S05]  /*31f0*/  @P0 BRA P1, `(.L_x_27) ;  /* 0x0000000000200947 */ /* 0x001fea0000800000 */
[----:B------:R-:W-:Y:S01]  /*3200*/  IMAD.MOV.U32 R50, RZ, RZ, R34 ;  /* 0x000000ffff327224 */ /* 0x000fe200078e0022 */
[----:B------:R-:W-:Y:S01]  /*3210*/  MOV R6, 0x3260 ;  /* 0x0000326000067802 */ /* 0x000fe20000000f00 */
[----:B------:R-:W-:Y:S02]  /*3220*/  IMAD.MOV.U32 R51, RZ, RZ, R35 ;  /* 0x000000ffff337224 */ /* 0x000fe400078e0023 */
[----:B------:R-:W-:Y:S02]  /*3230*/  IMAD.MOV.U32 R36, RZ, RZ, R8 ;  /* 0x000000ffff247224 */ /* 0x000fe400078e0008 */
[----:B------:R-:W-:-:S07]  /*3240*/  IMAD.MOV.U32 R37, RZ, RZ, R9 ;  /* 0x000000ffff257224 */ /* 0x000fce00078e0009 */
[----:B------:R-:W-:Y:S05]  /*3250*/  CALL.REL.NOINC `($__internal_1_$__cuda_sm20_div_rn_f64_full) ;  /* 0x0000001400a07944 */ /* 0x000fea0003c00000 */
[----:B------:R-:W-:Y:S02]  /*3260*/  IMAD.MOV.U32 R4, RZ, RZ, R2 ;  /* 0x000000ffff047224 */ /* 0x000fe400078e0002 */
[----:B------:R-:W-:-:S07]  /*3270*/  IMAD.MOV.U32 R5, RZ, RZ, R45 ;  /* 0x000000ffff057224 */ /* 0x000fce00078e002d */
.L_x_27:
[----:B------:R-:W-:Y:S05]  /*3280*/  BSYNC.RECONVERGENT B1 ;  /* 0x0000000000017941 */ /* 0x000fea0003800200 */
.L_x_26:
[----:B------:R-:W0:Y:S01]  /*3290*/  MUFU.RCP64H R3, R9 ;  /* 0x0000000900037308 */ /* 0x000e220000001800 */
[----:B------:R-:W-:Y:S01]  /*32a0*/  IMAD.MOV.U32 R2, RZ, RZ, 0x1 ;  /* 0x00000001ff027424 */ /* 0x000fe200078e00ff */
[----:B------:R-:W-:Y:S01]  /*32b0*/  R2UR UR4, R84 ;  /* 0x00000000540472ca */ /* 0x000fe200000e0000 */
[----:B------:R-:W-:Y:S01]  /*32c0*/  BSSY.RECONVERGENT B1, `(.L_x_28) ;  /* 0x0000017000017945 */ /* 0x000fe20003800200 */
[----:B------:R-:W-:Y:S02]  /*32d0*/  R2UR UR5, R85 ;  /* 0x00000000550572ca */ /* 0x000fe400000e0000 */
[----:B------:R-:W-:Y:S01]  /*32e0*/  FSETP.GEU.AND P1, PT, |R33|, 6.5827683646048100446e-37, PT ;  /* 0x036000002100780b */ /* 0x000fe20003f2e200 */
[----:B0-----:R-:W-:-:S08]  /*32f0*/  DFMA R34, R2, -R8, 1 ;  /* 0x3ff000000222742b */ /* 0x001fd00000000808 */
[----:B------:R-:W-:-:S08]  /*3300*/  DFMA R34, R34, R34, R34 ;  /* 0x000000222222722b */ /* 0x000fd00000000022 */
[----:B------:R-:W-:-:S08]  /*3310*/  DFMA R34, R2, R34, R2 ;  /* 0x000000220222722b */ /* 0x000fd00000000002 */
[----:B------:R-:W-:-:S08]  /*3320*/  DFMA R2, R34, -R8, 1 ;  /* 0x3ff000002202742b */ /* 0x000fd00000000808 */
[----:B------:R-:W-:Y:S01]  /*3330*/  DFMA R38, R34, R2, R34 ;  /* 0x000000022226722b */ /* 0x000fe20000000022 */
[----:B------:R-:W0:Y:S07]  /*3340*/  F2F.F32.F64 R35, R4 ;  /* 0x0000000400237310 */ /* 0x000e2e0000301000 */
[----:B------:R-:W-:-:S08]  /*3350*/  DMUL R2, R38, R32 ;  /* 0x0000002026027228 */ /* 0x000fd00000000000 */
[----:B------:R-:W-:Y:S01]  /*3360*/  DFMA R36, R2, -R8, R32 ;  /* 0x800000080224722b */ /* 0x000fe20000000020 */
[----:B0-----:R0:W-:Y:S07]  /*3370*/  ST.E desc[UR4][R16.64+0x4], R35 ;  /* 0x0000042310007985 */ /* 0x0011ee000c101904 */
        /* <DEDUP_REMOVED lines=10> */
[----:B------:R-:W-:-:S07]  /*3420*/  IMAD.MOV.U32 R3, RZ, RZ, R45 ;  /* 0x000000ffff037224 */ /* 0x000fce00078e002d */
.L_x_29:
[----:B------:R-:W-:Y:S05]  /*3430*/  BSYNC.RECONVERGENT B1 ;  /* 0x0000000000017941 */ /* 0x000fea0003800200 */
.L_x_28:
        /* <DEDUP_REMOVED lines=25> */
[----:B------:R-:W-:Y:S01]  /*35d0*/  IMAD.MOV.U32 R4, RZ, RZ, R2 ;  /* 0x000000ffff047224 */ /* 0x000fe200078e0002 */
[----:B------:R-:W-:-:S07]  /*35e0*/  MOV R5, R45 ;  /* 0x0000002d00057202 */ /* 0x000fce0000000f00 */
.L_x_31:
[----:B------:R-:W-:Y:S05]  /*35f0*/  BSYNC.RECONVERGENT B1 ;  /* 0x0000000000017941 */ /* 0x000fea0003800200 */
.L_x_30:
        /* <DEDUP_REMOVED lines=26> */
.L_x_33:
[----:B------:R-:W-:Y:S05]  /*37a0*/  BSYNC.RECONVERGENT B1 ;  /* 0x0000000000017941 */ /* 0x000fea0003800200 */
.L_x_32:
        /* <DEDUP_REMOVED lines=27> */
.L_x_35:
[----:B------:R-:W-:Y:S05]  /*3960*/  BSYNC.RECONVERGENT B1 ;  /* 0x0000000000017941 */ /* 0x000fea0003800200 */
.L_x_34:
        /* <DEDUP_REMOVED lines=26> */
.L_x_37:
[----:B------:R-:W-:Y:S05]  /*3b10*/  BSYNC.RECONVERGENT B1 ;  /* 0x0000000000017941 */ /* 0x000fea0003800200 */
.L_x_36:
        /* <DEDUP_REMOVED lines=27> */
.L_x_39:
[----:B------:R-:W-:Y:S05]  /*3cd0*/  BSYNC.RECONVERGENT B1 ;  /* 0x0000000000017941 */ /* 0x000fea0003800200 */
.L_x_38:
        /* <DEDUP_REMOVED lines=19> */
[----:B------:R-:W-:Y:S01]  /*3e10*/  MOV R50, R18 ;  /* 0x0000001200327202 */ /* 0x000fe20000000f00 */
[----:B------:R-:W-:Y:S01]  /*3e20*/  IMAD.MOV.U32 R51, RZ, RZ, R19 ;  /* 0x000000ffff337224 */ /* 0x000fe200078e0013 */
[----:B------:R-:W-:Y:S01]  /*3e30*/  MOV R6, 0x3e70 ;  /* 0x00003e7000067802 */ /* 0x000fe20000000f00 */
[----:B------:R-:W-:Y:S02]  /*3e40*/  IMAD.MOV.U32 R36, RZ, RZ, R8 ;  /* 0x000000ffff247224 */ /* 0x000fe400078e0008 */
[----:B------:R-:W-:-:S07]  /*3e50*/  IMAD.MOV.U32 R37, RZ, RZ, R9 ;  /* 0x000000ffff257224 */ /* 0x000fce00078e0009 */
[----:B------:R-:W-:Y:S05]  /*3e60*/  CALL.REL.NOINC `($__internal_1_$__cuda_sm20_div_rn_f64_full) ;  /* 0x00000008009c7944 */ /* 0x000fea0003c00000 */
[----:B------:R-:W-:-:S07]  /*3e70*/  IMAD.MOV.U32 R3, RZ, RZ, R45 ;  /* 0x000000ffff037224 */ /* 0x000fce00078e002d */
.L_x_41:
[----:B------:R-:W-:Y:S05]  /*3e80*/  BSYNC.RECONVERGENT B1 ;  /* 0x0000000000017941 */ /* 0x000fea0003800200 */
.L_x_40:
        /* <DEDUP_REMOVED lines=27> */
.L_x_43:
[----:B------:R-:W-:Y:S05]  /*4040*/  BSYNC.RECONVERGENT B1 ;  /* 0x0000000000017941 */ /* 0x000fea0003800200 */
.L_x_42:
        /* <DEDUP_REMOVED lines=26> */
.L_x_45:
[----:B------:R-:W-:Y:S05]  /*41f0*/  BSYNC.RECONVERGENT B1 ;  /* 0x0000000000017941 */ /* 0x000fea0003800200 */
.L_x_44:
        /* <DEDUP_REMOVED lines=8> */
[----:B-1----:R0:W-:Y:S01]  /*4280*/  ST.E desc[UR4][R16.64+0x28], R3 ;  /* 0x0000280310007985 */ /* 0x0021e2000c101904 */
        /* <DEDUP_REMOVED lines=18> */
.L_x_47:
[----:B------:R-:W-:Y:S05]  /*43b0*/  BSYNC.RECONVERGENT B1 ;  /* 0x0000000000017941 */ /* 0x000fea0003800200 */
.L_x_46:
[----:B------:R-:W0:Y:S01]  /*43c0*/  LDC.64 R12, c[0x0][0x388] ;  /* 0x0000e200ff0c7b82 */ /* 0x000e220000000a00 */
[----:B------:R-:W1:Y:S01]  /*43d0*/  F2F.F32.F64 R37, R4 ;  /* 0x0000000400257310 */ /* 0x000e620000301000 */
[----:B------:R-:W-:Y:S01]  /*43e0*/  R2UR UR4, R84 ;  /* 0x00000000540472ca */ /* 0x000fe200000e0000 */
[----:B------:R-:W-:Y:S01]  /*43f0*/  IMAD R9, R22, 0x2, R7 ;  /* 0x0000000216097824 */ /* 0x000fe200078e0207 */
[----:B------:R-:W-:Y:S02]  /*4400*/  R2UR UR5, R85 ;  /* 0x00000000550572ca */ /* 0x000fe400000e0000 */
[C---:B------:R-:W-:Y:S01]  /*4410*/  R2UR UR8, R84.reuse ;  /* 0x00000000540872ca */ /* 0x040fe200000e0000 */
[----:B------:R-:W-:Y:S01]  /*4420*/  IMAD.IADD R11, R9, 0x1, -R22 ;  /* 0x00000001090b7824 */ /* 0x000fe200078e0a16 */
[----:B------:R-:W-:Y:S02]  /*4430*/  R2UR UR9, R85 ;  /* 0x00000000550972ca */ /* 0x000fe400000e0000 */
[----:B------:R-:W-:-:S02]  /*4440*/  R2UR UR6, R84 ;  /* 0x00000000540672ca */ /* 0x000fc400000e0000 */
[----:B------:R-:W-:-:S05]  /*4450*/  R2UR UR7, R85 ;  /* 0x00000000550772ca */ /* 0x000fca00000e0000 */
[----:B-1----:R1:W-:Y:S01]  /*4460*/  ST.E desc[UR4][R16.64+0x2c], R37 ;  /* 0x00002c2510007985 */ /* 0x0023e2000c101904 */
[----:B0-----:R-:W-:-:S04]  /*4470*/  IMAD.WIDE R10, R11, 0x4, R12 ;  /* 0x000000040b0a7825 */ /* 0x001fc800078e020c */
[--C-:B------:R-:W-:Y:S02]  /*4480*/  IMAD.WIDE R8, R9, 0x4, R12.reuse ;  /* 0x0000000409087825 */ /* 0x100fe400078e020c */
[----:B------:R-:W2:Y:S02]  /*4490*/  LDG.E R10, desc[UR8][R10.64] ;  /* 0x000000080a0a7981 */ /* 0x000ea4000c1e1900 */
[----:B------:R-:W-:Y:S02]  /*44a0*/  IMAD.WIDE R4, R7, 0x4, R12 ;  /* 0x0000000407047825 */ /* 0x000fe400078e020c */
[----:B------:R-:W3:Y:S01]  /*44b0*/  LDG.E R8, desc[UR6][R8.64] ;  /* 0x0000000608087981 */ /* 0x000ee2000c1e1900 */
[----:B------:R-:W0:Y:S03]  /*44c0*/  LDC.64 R12, c[0x0][0x3a8] ;  /* 0x0000ea00ff0c7b82 */ /* 0x000e260000000a00 */
[----:B------:R-:W4:Y:S01]  /*44d0*/  LDG.E R2, desc[UR4][R4.64] ;  /* 0x0000000404027981 */ /* 0x000f22000c1e1900 */
[-C--:B--2---:R-:W-:Y:S01]  /*44e0*/  FMUL R6, R27, R10.reuse ;  /* 0x0000000a1b067220 */ /* 0x084fe20000400000 */
[-C--:B------:R-:W-:Y:S01]  /*44f0*/  FMUL R0, R35, R10.reuse ;  /* 0x0000000a23007220 */ /* 0x080fe20000400000 */
[----:B------:R-:W-:-:S02]  /*4500*/  FMUL R18, R15, R10 ;  /* 0x0000000a0f127220 */ /* 0x000fc40000400000 */
[----:B---3--:R-:W-:Y:S01]  /*4510*/  FFMA R14, R29, R8, R6 ;  /* 0x000000081d0e7223 */ /* 0x008fe20000000006 */
[----:B0-----:R-:W-:-:S04]  /*4520*/  IMAD.WIDE R6, R7, 0x4, R12 ;  /* 0x0000000407067825 */ /* 0x001fc800078e020c */
[-C--:B------:R-:W-:Y:S01]  /*4530*/  FFMA R0, R23, R8.reuse, R0 ;  /* 0x0000000817007223 */ /* 0x080fe20000000000 */
[----:B------:R-:W-:Y:S01]  /*4540*/  FFMA R18, R19, R8, R18 ;  /* 0x0000000813127223 */ /* 0x000fe20000000012 */
[-C--:B----4-:R-:W-:Y:S02]  /*4550*/  FFMA R14, R25, R2.reuse, R14 ;  /* 0x00000002190e7223 */ /* 0x090fe4000000000e */
[----:B------:R-:W-:Y:S01]  /*4560*/  FFMA R0, R33, R2, R0 ;  /* 0x0000000221007223 */ /* 0x000fe20000000000 */
[----:B------:R-:W-:-:S04]  /*4570*/  IMAD.WIDE R4, R22, 0x4, R6 ;  /* 0x0000000416047825 */ /* 0x000fc800078e0206 */
[----:B------:R-:W-:Y:S01]  /*4580*/  FFMA R18, R3, R2, R18 ;  /* 0x0000000203127223 */ /* 0x000fe20000000012 */
[----:B------:R-:W-:Y:S01]  /*4590*/  FADD R21, R21, R14 ;  /* 0x0000000e15157221 */ /* 0x000fe20000000000 */
[----:B------:R-:W-:Y:S02]  /*45a0*/  FADD R31, R31, R0 ;  /* 0x000000001f1f7221 */ /* 0x000fe40000000000 */
[----:B-1----:R-:W-:Y:S01]  /*45b0*/  FADD R37, R37, R18 ;  /* 0x0000001225257221 */ /* 0x002fe20000000000 */
[----:B------:R-:W-:Y:S02]  /*45c0*/  IMAD.WIDE R22, R22, 0x4, R4 ;  /* 0x0000000416167825 */ /* 0x000fe400078e0204 */
[----:B------:R-:W-:Y:S04]  /*45d0*/  STG.E desc[UR4][R6.64], R31 ;  /* 0x0000001f06007986 */ /* 0x000fe8000c101904 */
[----:B------:R-:W-:Y:S04]  /*45e0*/  STG.E desc[UR6][R4.64], R21 ;  /* 0x0000001504007986 */ /* 0x000fe8000c101906 */
[----:B------:R-:W-:Y:S01]  /*45f0*/  STG.E desc[UR8][R22.64], R37 ;  /* 0x0000002516007986 */ /* 0x000fe2000c101908 */
[----:B------:R-:W-:Y:S05]  /*4600*/  EXIT ;  /* 0x000000000000794d */ /* 0x000fea0003800000 */
        .weak           $__internal_0_$__cuda_sm20_dblrcp_rn_slowpath_v3
        .type           $__internal_0_$__cuda_sm20_dblrcp_rn_slowpath_v3,@function
        .size           $__internal_0_$__cuda_sm20_dblrcp_rn_slowpath_v3,($__internal_1_$__cuda_sm20_div_rn_f64_full - $__internal_0_$__cuda_sm20_dblrcp_rn_slowpath_v3)
$__internal_0_$__cuda_sm20_dblrcp_rn_slowpath_v3:
[----:B------:R-:W-:Y:S01]  /*4610*/  IMAD.MOV.U32 R58, RZ, RZ, R120 ;  /* 0x000000ffff3a7224 */ /* 0x000fe200078e0078 */
[----:B------:R-:W-:Y:S01]  /*4620*/  MOV R59, R121 ;  /* 0x00000079003b7202 */ /* 0x000fe20000000f00 */
[----:B------:R-:W-:Y:S05]  /*4630*/  BSSY.RECONVERGENT B2, `(.L_x_48) ;  /* 0x0000025000027945 */ /* 0x000fea0003800200 */
[----:B------:R-:W-:-:S14]  /*4640*/  DSETP.GTU.AND P0, PT, |R58|, +INF , PT ;  /* 0x7ff000003a00742a */ /* 0x000fdc0003f0c200 */
[----:B------:R-:W-:Y:S05]  /*4650*/  @P0 BRA `(.L_x_49) ;  /* 0x0000000000800947 */ /* 0x000fea0003800000 */
[----:B------:R-:W-:-:S05]  /*4660*/  LOP3.LUT R120, R121, 0x7fffffff, RZ, 0xc0, !PT ;  /* 0x7fffffff79787812 */ /* 0x000fca00078ec0ff */
[----:B------:R-:W-:-:S05]  /*4670*/  VIADD R50, R120, 0xffffffff ;  /* 0xffffffff78327836 */ /* 0x000fca0000000000 */
[----:B------:R-:W-:-:S13]  /*4680*/  ISETP.GE.U32.AND P0, PT, R50, 0x7fefffff, PT ;  /* 0x7fefffff3200780c */ /* 0x000fda0003f06070 */
[----:B------:R-:W-:Y:S01]  /*4690*/  @P0 LOP3.LUT R51, R59, 0x7ff00000, RZ, 0x3c, !PT ;  /* 0x7ff000003b330812 */ /* 0x000fe200078e3cff */
[----:B------:R-:W-:Y:S01]  /*46a0*/  @P0 IMAD.MOV.U32 R50, RZ, RZ, RZ ;  /* 0x000000ffff320224 */ /* 0x000fe200078e00ff */
[----:B------:R-:W-:Y:S06]  /*46b0*/  @P0 BRA `(.L_x_50) ;  /* 0x0000000000700947 */ /* 0x000fec0003800000 */
[----:B------:R-:W-:-:S13]  /*46c0*/  ISETP.GE.U32.AND P0, PT, R120, 0x1000001, PT ;  /* 0x010000017800780c */ /* 0x000fda0003f06070 */
[----:B------:R-:W-:Y:S05]  /*46d0*/  @!P0 BRA `(.L_x_51) ;  /* 0x0000000000388947 */ /* 0x000fea0003800000 */
[----:B------:R-:W-:Y:S02]  /*46e0*/  VIADD R51, R59, 0xc0200000 ;  /* 0xc02000003b337836 */ /* 0x000fe40000000000 */
[----:B------:R-:W-:Y:S02]  /*46f0*/  IMAD.MOV.U32 R50, RZ, RZ, R58 ;  /* 0x000000ffff327224 */ /* 0x000fe400078e003a */
[----:B------:R-:W0:Y:S01]  /*4700*/  MUFU.RCP64H R53, R51 ;  /* 0x0000003300357308 */ /* 0x000e220000001800 */
[----:B------:R-:W-:-:S06]  /*4710*/  IMAD.MOV.U32 R52, RZ, RZ, R57 ;  /* 0x000000ffff347224 */ /* 0x000fcc00078e0039 */
[----:B0-----:R-:W-:-:S08]  /*4720*/  DFMA R56, -R50, R52, 1 ;  /* 0x3ff000003238742b */ /* 0x001fd00000000134 */
[----:B------:R-:W-:-:S08]  /*4730*/  DFMA R56, R56, R56, R56 ;  /* 0x000000383838722b */ /* 0x000fd00000000038 */
[----:B------:R-:W-:-:S08]  /*4740*/  DFMA R56, R52, R56, R52 ;  /* 0x000000383438722b */ /* 0x000fd00000000034 */
[----:B------:R-:W-:-:S08]  /*4750*/  DFMA R52, -R50, R56, 1 ;  /* 0x3ff000003234742b */ /* 0x000fd00000000138 */
[----:B------:R-:W-:-:S08]  /*4760*/  DFMA R52, R56, R52, R56 ;  /* 0x000000343834722b */ /* 0x000fd00000000038 */
[----:B------:R-:W-:-:S08]  /*4770*/  DMUL R52, R52, 2.2250738585072013831e-308 ;  /* 0x0010000034347828 */ /* 0x000fd00000000000 */
[----:B------:R-:W-:-:S08]  /*4780*/  DFMA R56, -R58, R52, 1 ;  /* 0x3ff000003a38742b */ /* 0x000fd00000000134 */
[----:B------:R-:W-:-:S08]  /*4790*/  DFMA R56, R56, R56, R56 ;  /* 0x000000383838722b */ /* 0x000fd00000000038 */
[----:B------:R-:W-:Y:S01]  /*47a0*/  DFMA R50, R52, R56, R52 ;  /* 0x000000383432722b */ /* 0x000fe20000000034 */
[----:B------:R-:W-:Y:S10]  /*47b0*/  BRA `(.L_x_50) ;  /* 0x0000000000307947 */ /* 0x000ff40003800000 */
.L_x_51:
[----:B------:R-:W-:Y:S01]  /*47c0*/  DMUL R52, R58, 8.11296384146066816958e+31 ;  /* 0x469000003a347828 */ /* 0x000fe20000000000 */
[----:B------:R-:W-:-:S05]  /*47d0*/  IMAD.MOV.U32 R50, RZ, RZ, R57 ;  /* 0x000000ffff327224 */ /* 0x000fca00078e0039 */
[----:B------:R-:W0:Y:S02]  /*47e0*/  MUFU.RCP64H R51, R53 ;  /* 0x0000003500337308 */ /* 0x000e240000001800 */
[----:B0-----:R-:W-:-:S08]  /*47f0*/  DFMA R56, -R52, R50, 1 ;  /* 0x3ff000003438742b */ /* 0x001fd00000000132 */
[----:B------:R-:W-:-:S08]  /*4800*/  DFMA R56, R56, R56, R56 ;  /* 0x000000383838722b */ /* 0x000fd00000000038 */
[----:B------:R-:W-:-:S08]  /*4810*/  DFMA R56, R50, R56, R50 ;  /* 0x000000383238722b */ /* 0x000fd00000000032 */
[----:B------:R-:W-:-:S08]  /*4820*/  DFMA R50, -R52, R56, 1 ;  /* 0x3ff000003432742b */ /* 0x000fd00000000138 */
[----:B------:R-:W-:-:S08]  /*4830*/  DFMA R50, R56, R50, R56 ;  /* 0x000000323832722b */ /* 0x000fd00000000038 */
[----:B------:R-:W-:Y:S01]  /*4840*/  DMUL R50, R50, 8.11296384146066816958e+31 ;  /* 0x4690000032327828 */ /* 0x000fe20000000000 */
[----:B------:R-:W-:Y:S10]  /*4850*/  BRA `(.L_x_50) ;  /* 0x0000000000087947 */ /* 0x000ff40003800000 */
.L_x_49:
[----:B------:R-:W-:Y:S01]  /*4860*/  LOP3.LUT R51, R59, 0x80000, RZ, 0xfc, !PT ;  /* 0x000800003b337812 */ /* 0x000fe200078efcff */
[----:B------:R-:W-:-:S07]  /*4870*/  IMAD.MOV.U32 R50, RZ, RZ, R58 ;  /* 0x000000ffff327224 */ /* 0x000fce00078e003a */
.L_x_50:
[----:B------:R-:W-:Y:S05]  /*4880*/  BSYNC.RECONVERGENT B2 ;  /* 0x0000000000027941 */ /* 0x000fea0003800200 */
.L_x_48:
[----:B------:R-:W-:Y:S02]  /*4890*/  IMAD.MOV.U32 R116, RZ, RZ, R50 ;  /* 0x000000ffff747224 */ /* 0x000fe400078e0032 */
[----:B------:R-:W-:Y:S02]  /*48a0*/  IMAD.MOV.U32 R117, RZ, RZ, R51 ;  /* 0x000000ffff757224 */ /* 0x000fe400078e0033 */
[----:B------:R-:W-:Y:S02]  /*48b0*/  IMAD.MOV.U32 R50, RZ, RZ, R0 ;  /* 0x000000ffff327224 */ /* 0x000fe400078e0000 */
[----:B------:R-:W-:-:S04]  /*48c0*/  IMAD.MOV.U32 R51, RZ, RZ, 0x0 ;  /* 0x00000000ff337424 */ /* 0x000fc800078e00ff */
[----:B------:R-:W-:Y:S05]  /*48d0*/  RET.REL.NODEC R50 `(_Z19apply_affine_smoothPKfS0_fiiiiiPf) ;  /* 0xffffffb432c87950 */ /* 0x000fea0003c3ffff */
        .weak           $__internal_1_$__cuda_sm20_div_rn_f64_full
        .type           $__internal_1_$__cuda_sm20_div_rn_f64_full,@function
        .size           $__internal_1_$__cuda_sm20_div_rn_f64_full,($__internal_2_$__cuda_sm3x_div_rn_noftz_f32_slowpath - $__internal_1_$__cuda_sm20_div_rn_f64_full)
$__internal_1_$__cuda_sm20_div_rn_f64_full:
[C---:B------:R-:W-:Y:S01]  /*48e0*/  FSETP.GEU.AND P0, PT, |R37|.reuse, 1.469367938527859385e-39, PT ;  /* 0x001000002500780b */ /* 0x040fe20003f0e200 */
[----:B------:R-:W-:Y:S01]  /*48f0*/  IMAD.MOV.U32 R42, RZ, RZ, 0x1 ;  /* 0x00000001ff2a7424 */ /* 0x000fe200078e00ff */
[----:B------:R-:W-:Y:S01]  /*4900*/  LOP3.LUT R40, R37, 0x800fffff, RZ, 0xc0, !PT ;  /* 0x800fffff25287812 */ /* 0x000fe200078ec0ff */
[----:B------:R-:W-:Y:S01]  /*4910*/  IMAD.MOV.U32 R2, RZ, RZ, 0x1ca00000 ;  /* 0x1ca00000ff027424 */ /* 0x000fe200078e00ff */
[C---:B------:R-:W-:Y:S01]  /*4920*/  FSETP.GEU.AND P2, PT, |R51|.reuse, 1.469367938527859385e-39, PT ;  /* 0x001000003300780b */ /* 0x040fe20003f4e200 */
[----:B------:R-:W-:Y:S01]  /*4930*/  BSSY.RECONVERGENT B0, `(.L_x_52) ;  /* 0x0000053000007945 */ /* 0x000fe20003800200 */
[----:B------:R-:W-:Y:S01]  /*4940*/  LOP3.LUT R41, R40, 0x3ff00000, RZ, 0xfc, !PT ;  /* 0x3ff0000028297812 */ /* 0x000fe200078efcff */
[----:B------:R-:W-:Y:S01]  /*4950*/  IMAD.MOV.U32 R40, RZ, RZ, R36 ;  /* 0x000000ffff287224 */ /* 0x000fe200078e0024 */
[----:B------:R-:W-:Y:S02]  /*4960*/  LOP3.LUT R55, R51, 0x7ff00000, RZ, 0xc0, !PT ;  /* 0x7ff0000033377812 */ /* 0x000fe400078ec0ff */
[----:B------:R-:W-:-:S03]  /*4970*/  LOP3.LUT R38, R37, 0x7ff00000, RZ, 0xc0, !PT ;  /* 0x7ff0000025267812 */ /* 0x000fc600078ec0ff */
[----:B------:R-:W-:Y:S01]  /*4980*/  @!P0 DMUL R40, R36, 8.98846567431157953865e+307 ;  /* 0x7fe0000024288828 */ /* 0x000fe20000000000 */
[----:B------:R-:W-:Y:S01]  /*4990*/  ISETP.GE.U32.AND P1, PT, R55, R38, PT ;  /* 0x000000263700720c */ /* 0x000fe20003f26070 */
[----:B------:R-:W-:Y:S02]  /*49a0*/  IMAD.MOV.U32 R53, RZ, RZ, R55 ;  /* 0x000000ffff357224 */ /* 0x000fe400078e0037 */
[----:B------:R-:W-:Y:S02]  /*49b0*/  @!P2 LOP3.LUT R0, R37, 0x7ff00000, RZ, 0xc0, !PT ;  /* 0x7ff000002500a812 */ /* 0x000fe400078ec0ff */
[----:B------:R-:W0:Y:S02]  /*49c0*/  MUFU.RCP64H R43, R41 ;  /* 0x00000029002b7308 */ /* 0x000e240000001800 */
[----:B------:R-:W-:Y:S01]  /*49d0*/  @!P2 ISETP.GE.U32.AND P3, PT, R55, R0, PT ;  /* 0x000000003700a20c */ /* 0x000fe20003f66070 */
[----:B------:R-:W-:Y:S01]  /*49e0*/  IMAD.MOV.U32 R0, RZ, RZ, R38 ;  /* 0x000000ffff007224 */ /* 0x000fe200078e0026 */
[----:B------:R-:W-:-:S05]  /*49f0*/  @!P0 LOP3.LUT R0, R41, 0x7ff00000, RZ, 0xc0, !PT ;  /* 0x7ff0000029008812 */ /* 0x000fca00078ec0ff */
[----:B------:R-:W-:Y:S01]  /*4a00*/  VIADD R52, R0, 0xffffffff ;  /* 0xffffffff00347836 */ /* 0x000fe20000000000 */
[----:B0-----:R-:W-:-:S08]  /*4a10*/  DFMA R44, R42, -R40, 1 ;  /* 0x3ff000002a2c742b */ /* 0x001fd00000000828 */
[----:B------:R-:W-:-:S08]  /*4a20*/  DFMA R44, R44, R44, R44 ;  /* 0x0000002c2c2c722b */ /* 0x000fd0000000002c */
[----:B------:R-:W-:Y:S01]  /*4a30*/  DFMA R46, R42, R44, R42 ;  /* 0x0000002c2a2e722b */ /* 0x000fe2000000002a */
[C---:B------:R-:W-:Y:S01]  /*4a40*/  @!P2 SEL R45, R2.reuse, 0x63400000, !P3 ;  /* 0x63400000022da807 */ /* 0x040fe20005800000 */
[----:B------:R-:W-:Y:S01]  /*4a50*/  IMAD.MOV.U32 R42, RZ, RZ, R50 ;  /* 0x000000ffff2a7224 */ /* 0x000fe200078e0032 */
[----:B------:R-:W-:Y:S01]  /*4a60*/  SEL R43, R2, 0x63400000, !P1 ;  /* 0x63400000022b7807 */ /* 0x000fe20004800000 */
[----:B------:R-:W-:Y:S01]  /*4a70*/  @!P2 IMAD.MOV.U32 R44, RZ, RZ, RZ ;  /* 0x000000ffff2ca224 */ /* 0x000fe200078e00ff */
[--C-:B------:R-:W-:Y:S02]  /*4a80*/  @!P2 LOP3.LUT R45, R45, 0x80000000, R51.reuse, 0xf8, !PT ;  /* 0x800000002d2da812 */ /* 0x100fe400078ef833 */
[----:B------:R-:W-:Y:S01]  /*4a90*/  LOP3.LUT R43, R43, 0x800fffff, R51, 0xf8, !PT ;  /* 0x800fffff2b2b7812 */ /* 0x000fe200078ef833 */
[----:B------:R-:W-:Y:S01]  /*4aa0*/  DFMA R48, R46, -R40, 1 ;  /* 0x3ff000002e30742b */ /* 0x000fe20000000828 */
[----:B------:R-:W-:-:S06]  /*4ab0*/  @!P2 LOP3.LUT R45, R45, 0x100000, RZ, 0xfc, !PT ;  /* 0x001000002d2da812 */ /* 0x000fcc00078efcff */
[----:B------:R-:W-:Y:S02]  /*4ac0*/  @!P2 DFMA R42, R42, 2, -R44 ;  /* 0x400000002a2aa82b */ /* 0x000fe4000000082c */
[----:B------:R-:W-:-:S08]  /*4ad0*/  DFMA R48, R46, R48, R46 ;  /* 0x000000302e30722b */ /* 0x000fd0000000002e */
[----:B------:R-:W-:Y:S01]  /*4ae0*/  @!P2 LOP3.LUT R53, R43, 0x7ff00000, RZ, 0xc0, !PT ;  /* 0x7ff000002b35a812 */ /* 0x000fe200078ec0ff */
[----:B------:R-:W-:-:S04]  /*4af0*/  DMUL R44, R48, R42 ;  /* 0x0000002a302c7228 */ /* 0x000fc80000000000 */
[----:B------:R-:W-:-:S04]  /*4b00*/  VIADD R38, R53, 0xffffffff ;  /* 0xffffffff35267836 */ /* 0x000fc80000000000 */
[----:B------:R-:W-:Y:S01]  /*4b10*/  DFMA R46, R44, -R40, R42 ;  /* 0x800000282c2e722b */ /* 0x000fe2000000002a */
[----:B------:R-:W-:-:S04]  /*4b20*/  ISETP.GT.U32.AND P0, PT, R38, 0x7feffffe, PT ;  /* 0x7feffffe2600780c */ /* 0x000fc80003f04070 */
[----:B------:R-:W-:-:S03]  /*4b30*/  ISETP.GT.U32.OR P0, PT, R52, 0x7feffffe, P0 ;  /* 0x7feffffe3400780c */ /* 0x000fc60000704470 */
[----:B------:R-:W-:-:S10]  /*4b40*/  DFMA R48, R48, R46, R44 ;  /* 0x0000002e3030722b */ /* 0x000fd4000000002c */
[----:B------:R-:W-:Y:S05]  /*4b50*/  @P0 BRA `(.L_x_53) ;  /* 0x00000000006c0947 */ /* 0x000fea0003800000 */
[----:B------:R-:W-:Y:S01]  /*4b60*/  LOP3.LUT R38, R37, 0x7ff00000, RZ, 0xc0, !PT ;  /* 0x7ff0000025267812 */ /* 0x000fe200078ec0ff */
[----:B------:R-:W-:-:S03]  /*4b70*/  IMAD.MOV.U32 R46, RZ, RZ, RZ ;  /* 0x000000ffff2e7224 */ /* 0x000fc600078e00ff */
[CC--:B------:R-:W-:Y:S02]  /*4b80*/  VIADDMNMX R0, R55.reuse, -R38.reuse, 0xb9600000, !PT ;  /* 0xb960000037007446 */ /* 0x0c0fe40007800926 */
[----:B------:R-:W-:Y:S02]  /*4b90*/  ISETP.GE.U32.AND P0, PT, R55, R38, PT ;  /* 0x000000263700720c */ /* 0x000fe40003f06070 */
[----:B------:R-:W-:Y:S02]  /*4ba0*/  VIMNMX R0, PT, PT, R0, 0x46a00000, PT ;  /* 0x46a0000000007848 */ /* 0x000fe40003fe0100 */
[----:B------:R-:W-:-:S05]  /*4bb0*/  SEL R45, R2, 0x63400000, !P0 ;  /* 0x63400000022d7807 */ /* 0x000fca0004000000 */
[----:B------:R-:W-:-:S04]  /*4bc0*/  IMAD.IADD R0, R0, 0x1, -R45 ;  /* 0x0000000100007824 */ /* 0x000fc800078e0a2d */
[----:B------:R-:W-:-:S06]  /*4bd0*/  VIADD R47, R0, 0x7fe00000 ;  /* 0x7fe00000002f7836 */ /* 0x000fcc0000000000 */
[----:B------:R-:W-:-:S10]  /*4be0*/  DMUL R44, R48, R46 ;  /* 0x0000002e302c7228 */ /* 0x000fd40000000000 */
[----:B------:R-:W-:-:S13]  /*4bf0*/  FSETP.GTU.AND P0, PT, |R45|, 1.469367938527859385e-39, PT ;  /* 0x001000002d00780b */ /* 0x000fda0003f0c200 */
[----:B------:R-:W-:Y:S05]  /*4c00*/  @P0 BRA `(.L_x_54) ;  /* 0x0000000000940947 */ /* 0x000fea0003800000 */
[----:B------:R-:W-:Y:S01]  /*4c10*/  DFMA R40, R48, -R40, R42 ;  /* 0x800000283028722b */ /* 0x000fe2000000002a */
[----:B------:R-:W-:-:S09]  /*4c20*/  IMAD.MOV.U32 R46, RZ, RZ, RZ ;  /* 0x000000ffff2e7224 */ /* 0x000fd200078e00ff */
[C---:B------:R-:W-:Y:S02]  /*4c30*/  FSETP.NEU.AND P0, PT, R41.reuse, RZ, PT ;  /* 0x000000ff2900720b */ /* 0x040fe40003f0d000 */
[----:B------:R-:W-:-:S04]  /*4c40*/  LOP3.LUT R43, R41, 0x80000000, R37, 0x48, !PT ;  /* 0x80000000292b7812 */ /* 0x000fc800078e4825 */
[----:B------:R-:W-:-:S07]  /*4c50*/  LOP3.LUT R47, R43, R47, RZ, 0xfc, !PT ;  /* 0x0000002f2b2f7212 */ /* 0x000fce00078efcff */
[----:B------:R-:W-:Y:S05]  /*4c60*/  @!P0 BRA `(.L_x_54) ;  /* 0x00000000007c8947 */ /* 0x000fea0003800000 */
[----:B------:R-:W-:Y:S01]  /*4c70*/  IMAD.MOV R37, RZ, RZ, -R0 ;  /* 0x000000ffff257224 */ /* 0x000fe200078e0a00 */
[----:B------:R-:W-:Y:S01]  /*4c80*/  DMUL.RP R46, R48, R46 ;  /* 0x0000002e302e7228 */ /* 0x000fe20000008000 */
[----:B------:R-:W-:-:S06]  /*4c90*/  IMAD.MOV.U32 R36, RZ, RZ, RZ ;  /* 0x000000ffff247224 */ /* 0x000fcc00078e00ff */
[----:B------:R-:W-:-:S03]  /*4ca0*/  DFMA R36, R44, -R36, R48 ;  /* 0x800000242c24722b */ /* 0x000fc60000000030 */
[----:B------:R-:W-:-:S03]  /*4cb0*/  LOP3.LUT R43, R47, R43, RZ, 0x3c, !PT ;  /* 0x0000002b2f2b7212 */ /* 0x000fc600078e3cff */
[----:B------:R-:W-:-:S04]  /*4cc0*/  IADD3 R36, PT, PT, -R0, -0x43300000, RZ ;  /* 0xbcd0000000247810 */ /* 0x000fc80007ffe1ff */
[----:B------:R-:W-:-:S04]  /*4cd0*/  FSETP.NEU.AND P0, PT, |R37|, R36, PT ;  /* 0x000000242500720b */ /* 0x000fc80003f0d200 */
[----:B------:R-:W-:Y:S02]  /*4ce0*/  FSEL R44, R46, R44, !P0 ;  /* 0x0000002c2e2c7208 */ /* 0x000fe40004000000 */
[----:B------:R-:W-:Y:S01]  /*4cf0*/  FSEL R45, R43, R45, !P0 ;  /* 0x0000002d2b2d7208 */ /* 0x000fe20004000000 */
[----:B------:R-:W-:Y:S06]  /*4d00*/  BRA `(.L_x_54) ;  /* 0x0000000000547947 */ /* 0x000fec0003800000 */
.L_x_53:
[----:B------:R-:W-:-:S14]  /*4d10*/  DSETP.NAN.AND P0, PT, R50, R50, PT ;  /* 0x000000323200722a */ /* 0x000fdc0003f08000 */
[----:B------:R-:W-:Y:S05]  /*4d20*/  @P0 BRA `(.L_x_55) ;  /* 0x0000000000440947 */ /* 0x000fea0003800000 */
[----:B------:R-:W-:-:S14]  /*4d30*/  DSETP.NAN.AND P0, PT, R36, R36, PT ;  /* 0x000000242400722a */ /* 0x000fdc0003f08000 */
[----:B------:R-:W-:Y:S05]  /*4d40*/  @P0 BRA `(.L_x_56) ;  /* 0x0000000000300947 */ /* 0x000fea0003800000 */
[----:B------:R-:W-:Y:S01]  /*4d50*/  ISETP.NE.AND P0, PT, R53, R0, PT ;  /* 0x000000003500720c */ /* 0x000fe20003f05270 */
[----:B------:R-:W-:Y:S01]  /*4d60*/  IMAD.MOV.U32 R44, RZ, RZ, 0x0 ;  /* 0x00000000ff2c7424 */ /* 0x000fe200078e00ff */
[----:B------:R-:W-:-:S11]  /*4d70*/  MOV R45, 0xfff80000 ;  /* 0xfff80000002d7802 */ /* 0x000fd60000000f00 */
[----:B------:R-:W-:Y:S05]  /*4d80*/  @!P0 BRA `(.L_x_54) ;  /* 0x0000000000348947 */ /* 0x000fea0003800000 */
[----:B------:R-:W-:Y:S02]  /*4d90*/  ISETP.NE.AND P0, PT, R53, 0x7ff00000, PT ;  /* 0x7ff000003500780c */ /* 0x000fe40003f05270 */
[----:B------:R-:W-:Y:S02]  /*4da0*/  LOP3.LUT R45, R51, 0x80000000, R37, 0x48, !PT ;  /* 0x80000000332d7812 */ /* 0x000fe400078e4825 */
[----:B------:R-:W-:-:S13]  /*4db0*/  ISETP.EQ.OR P0, PT, R0, RZ, !P0 ;  /* 0x000000ff0000720c */ /* 0x000fda0004702670 */
[----:B------:R-:W-:Y:S01]  /*4dc0*/  @P0 LOP3.LUT R0, R45, 0x7ff00000, RZ, 0xfc, !PT ;  /* 0x7ff000002d000812 */ /* 0x000fe200078efcff */
[----:B------:R-:W-:Y:S02]  /*4dd0*/  @!P0 IMAD.MOV.U32 R44, RZ, RZ, RZ ;  /* 0x000000ffff2c8224 */ /* 0x000fe400078e00ff */
[----:B------:R-:W-:Y:S02]  /*4de0*/  @P0 IMAD.MOV.U32 R44, RZ, RZ, RZ ;  /* 0x000000ffff2c0224 */ /* 0x000fe400078e00ff */
[----:B------:R-:W-:Y:S01]  /*4df0*/  @P0 IMAD.MOV.U32 R45, RZ, RZ, R0 ;  /* 0x000000ffff2d0224 */ /* 0x000fe200078e0000 */
[----:B------:R-:W-:Y:S06]  /*4e00*/  BRA `(.L_x_54) ;  /* 0x0000000000147947 */ /* 0x000fec0003800000 */
.L_x_56:
[----:B------:R-:W-:Y:S01]  /*4e10*/  LOP3.LUT R45, R37, 0x80000, RZ, 0xfc, !PT ;  /* 0x00080000252d7812 */ /* 0x000fe200078efcff */
[----:B------:R-:W-:Y:S01]  /*4e20*/  IMAD.MOV.U32 R44, RZ, RZ, R36 ;  /* 0x000000ffff2c7224 */ /* 0x000fe200078e0024 */
[----:B------:R-:W-:Y:S06]  /*4e30*/  BRA `(.L_x_54) ;  /* 0x0000000000087947 */ /* 0x000fec0003800000 */
.L_x_55:
[----:B------:R-:W-:Y:S01]  /*4e40*/  LOP3.LUT R45, R51, 0x80000, RZ, 0xfc, !PT ;  /* 0x00080000332d7812 */ /* 0x000fe200078efcff */
[----:B------:R-:W-:-:S07]  /*4e50*/  IMAD.MOV.U32 R44, RZ, RZ, R50 ;  /* 0x000000ffff2c7224 */ /* 0x000fce00078e0032 */
.L_x_54:
[----:B------:R-:W-:Y:S05]  /*4e60*/  BSYNC.RECONVERGENT B0 ;  /* 0x0000000000007941 */ /* 0x000fea0003800200 */
.L_x_52:
[----:B------:R-:W-:Y:S02]  /*4e70*/  IMAD.MOV.U32 R36, RZ, RZ, R6 ;  /* 0x000000ffff247224 */ /* 0x000fe400078e0006 */
[----:B------:R-:W-:Y:S02]  /*4e80*/  IMAD.MOV.U32 R37, RZ, RZ, 0x0 ;  /* 0x00000000ff257424 */ /* 0x000fe400078e00ff */
[----:B------:R-:W-:Y:S02]  /*4e90*/  IMAD.MOV.U32 R2, RZ, RZ, R44 ;  /* 0x000000ffff027224 */ /* 0x000fe400078e002c */
[----:B------:R-:W-:Y:S05]  /*4ea0*/  RET.REL.NODEC R36 `(_Z19apply_affine_smoothPKfS0_fiiiiiPf) ;  /* 0xffffffb024547950 */ /* 0x000fea0003c3ffff */
        .weak           $__internal_2_$__cuda_sm3x_div_rn_noftz_f32_slowpath
        .type           $__internal_2_$__cuda_sm3x_div_rn_noftz_f32_slowpath,@function
        .size           $__internal_2_$__cuda_sm3x_div_rn_noftz_f32_slowpath,(.L_x_71 - $__internal_2_$__cuda_sm3x_div_rn_noftz_f32_slowpath)
$__internal_2_$__cuda_sm3x_div_rn_noftz_f32_slowpath:
[----:B------:R-:W-:Y:S01]  /*4eb0*/  SHF.R.U32.HI R59, RZ, 0x17, R3 ;  /* 0x00000017ff3b7819 */ /* 0x000fe20000011603 */
[----:B------:R-:W-:Y:S01]  /*4ec0*/  BSSY.RECONVERGENT B4, `(.L_x_57) ;  /* 0x0000062000047945 */ /* 0x000fe20003800200 */
[----:B------:R-:W-:Y:S02]  /*4ed0*/  SHF.R.U32.HI R58, RZ, 0x17, R2 ;  /* 0x00000017ff3a7819 */ /* 0x000fe40000011602 */
[----:B------:R-:W-:Y:S02]  /*4ee0*/  LOP3.LUT R64, R59, 0xff, RZ, 0xc0, !PT ;  /* 0x000000ff3b407812 */ /* 0x000fe400078ec0ff */
[----:B------:R-:W-:-:S03]  /*4ef0*/  LOP3.LUT R62, R58, 0xff, RZ, 0xc0, !PT ;  /* 0x000000ff3a3e7812 */ /* 0x000fc600078ec0ff */
[----:B------:R-:W-:Y:S02]  /*4f00*/  VIADD R60, R64, 0xffffffff ;  /* 0xffffffff403c7836 */ /* 0x000fe40000000000 */
[----:B------:R-:W-:-:S03]  /*4f10*/  VIADD R59, R62, 0xffffffff ;  /* 0xffffffff3e3b7836 */ /* 0x000fc60000000000 */
[----:B------:R-:W-:-:S04]  /*4f20*/  ISETP.GT.U32.AND P1, PT, R60, 0xfd, PT ;  /* 0x000000fd3c00780c */ /* 0x000fc80003f24070 */
[----:B------:R-:W-:-:S13]  /*4f30*/  ISETP.GT.U32.OR P1, PT, R59, 0xfd, P1 ;  /* 0x000000fd3b00780c */ /* 0x000fda0000f24470 */
[----:B------:R-:W-:Y:S01]  /*4f40*/  @!P1 IMAD.MOV.U32 R58, RZ, RZ, RZ ;  /* 0x000000ffff3a9224 */ /* 0x000fe200078e00ff */
[----:B------:R-:W-:Y:S06]  /*4f50*/  @!P1 BRA `(.L_x_58) ;  /* 0x00000000005c9947 */ /* 0x000fec0003800000 */
[----:B------:R-:W-:Y:S02]  /*4f60*/  FSETP.GTU.FTZ.AND P1, PT, |R2|, +INF , PT ;  /* 0x7f8000000200780b */ /* 0x000fe40003f3c200 */
[----:B------:R-:W-:-:S04]  /*4f70*/  FSETP.GTU.FTZ.AND P2, PT, |R3|, +INF , PT ;  /* 0x7f8000000300780b */ /* 0x000fc80003f5c200 */
[----:B------:R-:W-:-:S13]  /*4f80*/  PLOP3.LUT P1, PT, P1, P2, PT, 0xf8, 0x8f ;  /* 0x00000000008f781c */ /* 0x000fda0000f25f70 */
[----:B------:R-:W-:Y:S05]  /*4f90*/  @P1 BRA `(.L_x_59) ;  /* 0x00000004004c1947 */ /* 0x000fea0003800000 */
[----:B------:R-:W-:-:S13]  /*4fa0*/  LOP3.LUT P1, RZ, R3, 0x7fffffff, R2, 0xc8, !PT ;  /* 0x7fffffff03ff7812 */ /* 0x000fda000782c802 */
[----:B------:R-:W-:Y:S05]  /*4fb0*/  @!P1 BRA `(.L_x_60) ;  /* 0x00000004003c9947 */ /* 0x000fea0003800000 */
[C---:B------:R-:W-:Y:S02]  /*4fc0*/  FSETP.NEU.FTZ.AND P4, PT, |R2|.reuse, +INF , PT ;  /* 0x7f8000000200780b */ /* 0x040fe40003f9d200 */
[----:B------:R-:W-:Y:S02]  /*4fd0*/  FSETP.NEU.FTZ.AND P2, PT, |R3|, +INF , PT ;  /* 0x7f8000000300780b */ /* 0x000fe40003f5d200 */
[----:B------:R-:W-:-:S11]  /*4fe0*/  FSETP.NEU.FTZ.AND P1, PT, |R2|, +INF , PT ;  /* 0x7f8000000200780b */ /* 0x000fd60003f3d200 */
[----:B------:R-:W-:Y:S05]  /*4ff0*/  @!P2 BRA !P4, `(.L_x_60) ;  /* 0x00000004002ca947 */ /* 0x000fea0006000000 */
[----:B------:R-:W-:-:S04]  /*5000*/  LOP3.LUT P4, RZ, R2, 0x7fffffff, RZ, 0xc0, !PT ;  /* 0x7fffffff02ff7812 */ /* 0x000fc8000788c0ff */
[----:B------:R-:W-:-:S13]  /*5010*/  PLOP3.LUT P2, PT, P2, P4, PT, 0x2f, 0xf2 ;  /* 0x0000000000f2781c */ /* 0x000fda0001748577 */
[----:B------:R-:W-:Y:S05]  /*5020*/  @P2 BRA `(.L_x_61) ;  /* 0x0000000400182947 */ /* 0x000fea0003800000 */
[----:B------:R-:W-:-:S04]  /*5030*/  LOP3.LUT P2, RZ, R3, 0x7fffffff, RZ, 0xc0, !PT ;  /* 0x7fffffff03ff7812 */ /* 0x000fc8000784c0ff */
[----:B------:R-:W-:-:S13]  /*5040*/  PLOP3.LUT P1, PT, P1, P2, PT, 0x2f, 0xf2 ;  /* 0x0000000000f2781c */ /* 0x000fda0000f24577 */
[----:B------:R-:W-:Y:S05]  /*5050*/  @P1 BRA `(.L_x_62) ;  /* 0x0000000400001947 */ /* 0x000fea0003800000 */
[----:B------:R-:W-:Y:S02]  /*5060*/  ISETP.GE.AND P1, PT, R59, RZ, PT ;  /* 0x000000ff3b00720c */ /* 0x000fe40003f26270 */
[----:B------:R-:W-:-:S11]  /*5070*/  ISETP.GE.AND P2, PT, R60, RZ, PT ;  /* 0x000000ff3c00720c */ /* 0x000fd60003f46270 */
[----:B------:R-:W-:Y:S02]  /*5080*/  @P1 IMAD.MOV.U32 R58, RZ, RZ, RZ ;  /* 0x000000ffff3a1224 */ /* 0x000fe400078e00ff */
[----:B------:R-:W-:Y:S01]  /*5090*/  @!P1 FFMA R2, R2, 1.84467440737095516160e+19, RZ ;  /* 0x5f80000002029823 */ /* 0x000fe200000000ff */
[----:B------:R-:W-:Y:S02]  /*50a0*/  @!P1 IMAD.MOV.U32 R58, RZ, RZ, -0x40 ;  /* 0xffffffc0ff3a9424 */ /* 0x000fe400078e00ff */
[----:B------:R-:W-:Y:S02]  /*50b0*/  @!P2 FFMA R3, R3, 1.84467440737095516160e+19, RZ ;  /* 0x5f8000000303a823 */ /* 0x000fe400000000ff */
[----:B------:R-:W-:-:S07]  /*50c0*/  @!P2 VIADD R58, R58, 0x40 ;  /* 0x000000403a3aa836 */ /* 0x000fce0000000000 */
.L_x_58:
[----:B------:R-:W-:Y:S01]  /*50d0*/  LEA R60, R64, 0xc0800000, 0x17 ;  /* 0xc0800000403c7811 */ /* 0x000fe200078eb8ff */
[----:B------:R-:W-:Y:S04]  /*50e0*/  BSSY.RECONVERGENT B5, `(.L_x_63) ;  /* 0x0000036000057945 */ /* 0x000fe80003800200 */
[----:B------:R-:W-:Y:S02]  /*50f0*/  IMAD.IADD R60, R3, 0x1, -R60 ;  /* 0x00000001033c7824 */ /* 0x000fe400078e0a3c */
[----:B------:R-:W-:Y:S02]  /*5100*/  VIADD R3, R62, 0xffffff81 ;  /* 0xffffff813e037836 */ /* 0x000fe40000000000 */
[----:B------:R-:W0:Y:S01]  /*5110*/  MUFU.RCP R59, R60 ;  /* 0x0000003c003b7308 */ /* 0x000e220000001000 */
[----:B------:R-:W-:Y:S01]  /*5120*/  FADD.FTZ R61, -R60, -RZ ;  /* 0x800000ff3c3d7221 */ /* 0x000fe20000010100 */
[C---:B------:R-:W-:Y:S01]  /*5130*/  IMAD R2, R3.reuse, -0x800000, R2 ;  /* 0xff80000003027824 */ /* 0x040fe200078e0202 */
[----:B------:R-:W-:-:S05]  /*5140*/  IADD3 R3, PT, PT, R3, 0x7f, -R64 ;  /* 0x0000007f03037810 */ /* 0x000fca0007ffe840 */
[----:B------:R-:W-:Y:S02]  /*5150*/  IMAD.IADD R3, R3, 0x1, R58 ;  /* 0x0000000103037824 */ /* 0x000fe400078e023a */
[----:B0-----:R-:W-:-:S04]  /*5160*/  FFMA R62, R59, R61, 1 ;  /* 0x3f8000003b3e7423 */ /* 0x001fc8000000003d */
[----:B------:R-:W-:-:S04]  /*5170*/  FFMA R66, R59, R62, R59 ;  /* 0x0000003e3b427223 */ /* 0x000fc8000000003b */
[----:B------:R-:W-:-:S04]  /*5180*/  FFMA R59, R2, R66, RZ ;  /* 0x00000042023b7223 */ /* 0x000fc800000000ff */
[----:B------:R-:W-:-:S04]  /*5190*/  FFMA R62, R61, R59, R2 ;  /* 0x0000003b3d3e7223 */ /* 0x000fc80000000002 */
[----:B------:R-:W-:-:S04]  /*51a0*/  FFMA R65, R66, R62, R59 ;  /* 0x0000003e42417223 */ /* 0x000fc8000000003b */
[----:B------:R-:W-:-:S04]  /*51b0*/  FFMA R62, R61, R65, R2 ;  /* 0x000000413d3e7223 */ /* 0x000fc80000000002 */
[----:B------:R-:W-:-:S05]  /*51c0*/  FFMA R59, R66, R62, R65 ;  /* 0x0000003e423b7223 */ /* 0x000fca0000000041 */
[----:B------:R-:W-:-:S04]  /*51d0*/  SHF.R.U32.HI R2, RZ, 0x17, R59 ;  /* 0x00000017ff027819 */ /* 0x000fc8000001163b */
[----:B------:R-:W-:-:S05]  /*51e0*/  LOP3.LUT R2, R2, 0xff, RZ, 0xc0, !PT ;  /* 0x000000ff02027812 */ /* 0x000fca00078ec0ff */
[----:B------:R-:W-:-:S04]  /*51f0*/  IMAD.IADD R60, R2, 0x1, R3 ;  /* 0x00000001023c7824 */ /* 0x000fc800078e0203 */
[----:B------:R-:W-:-:S05]  /*5200*/  VIADD R2, R60, 0xffffffff ;  /* 0xffffffff3c027836 */ /* 0x000fca0000000000 */
[----:B------:R-:W-:-:S13]  /*5210*/  ISETP.GE.U32.AND P1, PT, R2, 0xfe, PT ;  /* 0x000000fe0200780c */ /* 0x000fda0003f26070 */
[----:B------:R-:W-:Y:S05]  /*5220*/  @!P1 BRA `(.L_x_64) ;  /* 0x0000000000809947 */ /* 0x000fea0003800000 */
[----:B------:R-:W-:-:S13]  /*5230*/  ISETP.GT.AND P1, PT, R60, 0xfe, PT ;  /* 0x000000fe3c00780c */ /* 0x000fda0003f24270 */
[----:B------:R-:W-:Y:S05]  /*5240*/  @P1 BRA `(.L_x_65) ;  /* 0x00000000006c1947 */ /* 0x000fea0003800000 */
[----:B------:R-:W-:-:S13]  /*5250*/  ISETP.GE.AND P1, PT, R60, 0x1, PT ;  /* 0x000000013c00780c */ /* 0x000fda0003f26270 */
[----:B------:R-:W-:Y:S05]  /*5260*/  @P1 BRA `(.L_x_66) ;  /* 0x0000000000741947 */ /* 0x000fea0003800000 */
[----:B------:R-:W-:Y:S02]  /*5270*/  ISETP.GE.AND P1, PT, R60, -0x18, PT ;  /* 0xffffffe83c00780c */ /* 0x000fe40003f26270 */
[----:B------:R-:W-:-:S11]  /*5280*/  LOP3.LUT R59, R59, 0x80000000, RZ, 0xc0, !PT ;  /* 0x800000003b3b7812 */ /* 0x000fd600078ec0ff */
[----:B------:R-:W-:Y:S05]  /*5290*/  @!P1 BRA `(.L_x_66) ;  /* 0x0000000000689947 */ /* 0x000fea0003800000 */
[-CC-:B------:R-:W-:Y:S01]  /*52a0*/  FFMA.RZ R2, R66, R62.reuse, R65.reuse ;  /* 0x0000003e42027223 */ /* 0x180fe2000000c041 */
[----:B------:R-:W-:Y:S02]  /*52b0*/  VIADD R61, R60, 0x20 ;  /* 0x000000203c3d7836 */ /* 0x000fe40000000000 */
[-CC-:B------:R-:W-:Y:S01]  /*52c0*/  FFMA.RM R3, R66, R62.reuse, R65.reuse ;  /* 0x0000003e42037223 */ /* 0x180fe20000004041 */
[----:B------:R-:W-:Y:S02]  /*52d0*/  ISETP.NE.AND P4, PT, R60, RZ, PT ;  /* 0x000000ff3c00720c */ /* 0x000fe40003f85270 */
[----:B------:R-:W-:Y:S01]  /*52e0*/  LOP3.LUT R58, R2, 0x7fffff, RZ, 0xc0, !PT ;  /* 0x007fffff023a7812 */ /* 0x000fe200078ec0ff */
[----:B------:R-:W-:Y:S01]  /*52f0*/  FFMA.RP R2, R66, R62, R65 ;  /* 0x0000003e42027223 */ /* 0x000fe20000008041 */
[----:B------:R-:W-:Y:S01]  /*5300*/  ISETP.NE.AND P2, PT, R60, RZ, PT ;  /* 0x000000ff3c00720c */ /* 0x000fe20003f45270 */
[----:B------:R-:W-:Y:S01]  /*5310*/  IMAD.MOV R60, RZ, RZ, -R60 ;  /* 0x000000ffff3c7224 */ /* 0x000fe200078e0a3c */
[----:B------:R-:W-:-:S02]  /*5320*/  LOP3.LUT R58, R58, 0x800000, RZ, 0xfc, !PT ;  /* 0x008000003a3a7812 */ /* 0x000fc400078efcff */
[----:B------:R-:W-:Y:S02]  /*5330*/  FSETP.NEU.FTZ.AND P1, PT, R2, R3, PT ;  /* 0x000000030200720b */ /* 0x000fe40003f3d000 */
[----:B------:R-:W-:Y:S02]  /*5340*/  SHF.L.U32 R61, R58, R61, RZ ;  /* 0x0000003d3a3d7219 */ /* 0x000fe400000006ff */
[----:B------:R-:W-:Y:S02]  /*5350*/  SEL R3, R60, RZ, P4 ;  /* 0x000000ff3c037207 */ /* 0x000fe40002000000 */
[----:B------:R-:W-:Y:S02]  /*5360*/  ISETP.NE.AND P2, PT, R61, RZ, P2 ;  /* 0x000000ff3d00720c */ /* 0x000fe40001745270 */
[----:B------:R-:W-:Y:S02]  /*5370*/  SHF.R.U32.HI R3, RZ, R3, R58 ;  /* 0x00000003ff037219 */ /* 0x000fe4000001163a */
[----:B------:R-:W-:-:S02]  /*5380*/  PLOP3.LUT P1, PT, P1, P2, PT, 0xf8, 0x8f ;  /* 0x00000000008f781c */ /* 0x000fc40000f25f70 */
[----:B------:R-:W-:Y:S02]  /*5390*/  SHF.R.U32.HI R61, RZ, 0x1, R3 ;  /* 0x00000001ff3d7819 */ /* 0x000fe40000011603 */
[----:B------:R-:W-:-:S04]  /*53a0*/  SEL R2, RZ, 0x1, !P1 ;  /* 0x00000001ff027807 */ /* 0x000fc80004800000 */
[----:B------:R-:W-:-:S04]  /*53b0*/  LOP3.LUT R2, R2, 0x1, R61, 0xf8, !PT ;  /* 0x0000000102027812 */ /* 0x000fc800078ef83d */
[----:B------:R-:W-:-:S05]  /*53c0*/  LOP3.LUT R2, R2, R3, RZ, 0xc0, !PT ;  /* 0x0000000302027212 */ /* 0x000fca00078ec0ff */
[----:B------:R-:W-:-:S05]  /*53d0*/  IMAD.IADD R2, R61, 0x1, R2 ;  /* 0x000000013d027824 */ /* 0x000fca00078e0202 */
[----:B------:R-:W-:Y:S01]  /*53e0*/  LOP3.LUT R59, R2, R59, RZ, 0xfc, !PT ;  /* 0x0000003b023b7212 */ /* 0x000fe200078efcff */
[----:B------:R-:W-:Y:S06]  /*53f0*/  BRA `(.L_x_66) ;  /* 0x0000000000107947 */ /* 0x000fec0003800000 */
.L_x_65:
[----:B------:R-:W-:-:S04]  /*5400*/  LOP3.LUT R59, R59, 0x80000000, RZ, 0xc0, !PT ;  /* 0x800000003b3b7812 */ /* 0x000fc800078ec0ff */
[----:B------:R-:W-:Y:S01]  /*5410*/  LOP3.LUT R59, R59, 0x7f800000, RZ, 0xfc, !PT ;  /* 0x7f8000003b3b7812 */ /* 0x000fe200078efcff */
[----:B------:R-:W-:Y:S06]  /*5420*/  BRA `(.L_x_66) ;  /* 0x0000000000047947 */ /* 0x000fec0003800000 */
.L_x_64:
[----:B------:R-:W-:-:S07]  /*5430*/  IMAD R59, R3, 0x800000, R59 ;  /* 0x00800000033b7824 */ /* 0x000fce00078e023b */
.L_x_66:
[----:B------:R-:W-:Y:S05]  /*5440*/  BSYNC.RECONVERGENT B5 ;  /* 0x0000000000057941 */ /* 0x000fea0003800200 */
.L_x_63:
[----:B------:R-:W-:Y:S05]  /*5450*/  BRA `(.L_x_67) ;  /* 0x0000000000207947 */ /* 0x000fea0003800000 */
.L_x_62:
[----:B------:R-:W-:-:S04]  /*5460*/  LOP3.LUT R2, R3, 0x80000000, R2, 0x48, !PT ;  /* 0x8000000003027812 */ /* 0x000fc800078e4802 */
[----:B------:R-:W-:Y:S01]  /*5470*/  LOP3.LUT R59, R2, 0x7f800000, RZ, 0xfc, !PT ;  /* 0x7f800000023b7812 */ /* 0x000fe200078efcff */
[----:B------:R-:W-:Y:S06]  /*5480*/  BRA `(.L_x_67) ;  /* 0x0000000000147947 */ /* 0x000fec0003800000 */
.L_x_61:
[----:B------:R-:W-:Y:S01]  /*5490*/  LOP3.LUT R59, R3, 0x80000000, R2, 0x48, !PT ;  /* 0x80000000033b7812 */ /* 0x000fe200078e4802 */
[----:B------:R-:W-:Y:S06]  /*54a0*/  BRA `(.L_x_67) ;  /* 0x00000000000c7947 */ /* 0x000fec0003800000 */
.L_x_60:
[----:B------:R-:W0:Y:S01]  /*54b0*/  MUFU.RSQ R59, -QNAN ;  /* 0xffc00000003b7908 */ /* 0x000e220000001400 */
[----:B------:R-:W-:Y:S05]  /*54c0*/  BRA `(.L_x_67) ;  /* 0x0000000000047947 */ /* 0x000fea0003800000 */
.L_x_59:
[----:B------:R-:W-:-:S07]  /*54d0*/  FADD.FTZ R59, R2, R3 ;  /* 0x00000003023b7221 */ /* 0x000fce0000010000 */
.L_x_67:
[----:B------:R-:W-:Y:S05]  /*54e0*/  BSYNC.RECONVERGENT B4 ;  /* 0x0000000000047941 */ /* 0x000fea0003800200 */
.L_x_57:
[----:B------:R-:W-:Y:S02]  /*54f0*/  IMAD.MOV.U32 R2, RZ, RZ, R63 ;  /* 0x000000ffff027224 */ /* 0x000fe400078e003f */
[----:B------:R-:W-:-:S04]  /*5500*/  IMAD.MOV.U32 R3, RZ, RZ, 0x0 ;  /* 0x00000000ff037424 */ /* 0x000fc800078e00ff */
[----:B0-----:R-:W-:Y:S05]  /*5510*/  RET.REL.NODEC R2 `(_Z19apply_affine_smoothPKfS0_fiiiiiPf) ;  /* 0xffffffa802b87950 */ /* 0x001fea0003c3ffff */
.L_x_68:
[----:B------:R-:W-:-:S00]  /*5520*/  BRA `(.L_x_68) ;  /* 0xfffffffc00fc7947 */ /* 0x000fc0000383ffff */
[----:B------:R-:W-:-:S00]  /*5530*/  NOP ;  /* 0x0000000000007918 */ /* 0x000fc00000000000 */
        /* <DEDUP_REMOVED lines=12> */
.L_x_71:


//--------------------- .nv.shared.reserved.0     --------------------------
	.section	.nv.shared.reserved.0,"aw",@nobits
	.weak		__nv_reservedSMEM_offset_0_alias
	.size		__nv_reservedSMEM_offset_0_alias, 0, 64
	.other		__nv_reservedSMEM_offset_0_alias,@"STO_CUDA_RESERVED_SHARED STV_DEFAULT"
__nv_reservedSMEM_offset_0_alias:
	.zero		0
	.zero		64


//--------------------- .nv.constant0._Z19apply_affine_smoothPKfS0_fiiiiiPf --------------------------
	.section	.nv.constant0._Z19apply_affine_smoothPKfS0_fiiiiiPf,"a",@progbits
	.sectionflags	@""
	.align	4
.nv.constant0._Z19apply_affine_smoothPKfS0_fiiiiiPf:
	.zero		944


//--------------------- SYMBOLS --------------------------

	.type		.nv.reservedSmem.offset0,@object
	.size		.nv.reservedSmem.offset0,0x4
	.type		malloc,@function
